//
// Generated by NVIDIA NVVM Compiler
//
// Compiler Build ID: CL-36424714
// Cuda compilation tools, release 13.0, V13.0.88
// Based on NVVM 20.0.0
//

.version 9.0
.target sm_100
.address_size 64

	// .globl	_Z7Kernel1PiS_P7Sublistiiii
.extern .shared .align 16 .b8 sdata[];

.visible .entry _Z7Kernel1PiS_P7Sublistiiii(
	.param .u64 .ptr .align 1 _Z7Kernel1PiS_P7Sublistiiii_param_0,
	.param .u64 .ptr .align 1 _Z7Kernel1PiS_P7Sublistiiii_param_1,
	.param .u64 .ptr .align 1 _Z7Kernel1PiS_P7Sublistiiii_param_2,
	.param .u32 _Z7Kernel1PiS_P7Sublistiiii_param_3,
	.param .u32 _Z7Kernel1PiS_P7Sublistiiii_param_4,
	.param .u32 _Z7Kernel1PiS_P7Sublistiiii_param_5,
	.param .u32 _Z7Kernel1PiS_P7Sublistiiii_param_6
)
{
	.reg .pred 	%p<6>;
	.reg .b32 	%r<15>;
	.reg .b64 	%rd<9>;

	ld.param.u64 	%rd1, [_Z7Kernel1PiS_P7Sublistiiii_param_1];
	ld.param.u64 	%rd2, [_Z7Kernel1PiS_P7Sublistiiii_param_2];
	ld.param.u32 	%r3, [_Z7Kernel1PiS_P7Sublistiiii_param_3];
	ld.param.u32 	%r4, [_Z7Kernel1PiS_P7Sublistiiii_param_4];
	ld.param.u32 	%r5, [_Z7Kernel1PiS_P7Sublistiiii_param_5];
	ld.param.u32 	%r6, [_Z7Kernel1PiS_P7Sublistiiii_param_6];
	mov.u32 	%r7, %ctaid.x;
	mov.u32 	%r8, %ntid.x;
	mov.u32 	%r9, %tid.x;
	mad.lo.s32 	%r1, %r7, %r8, %r9;
	mul.lo.s32 	%r10, %r3, %r1;
	setp.eq.s32 	%p1, %r10, %r6;
	setp.eq.s32 	%p2, %r10, %r5;
	or.pred  	%p3, %p2, %p1;
	selp.u32 	%r11, 1, 0, %p3;
	add.s32 	%r12, %r10, %r11;
	setp.eq.s32 	%p4, %r1, 0;
	selp.b32 	%r2, %r5, %r12, %p4;
	setp.ge.s32 	%p5, %r2, %r4;
	@%p5 bra 	$L__BB0_2;
	cvta.to.global.u64 	%rd3, %rd2;
	cvta.to.global.u64 	%rd4, %rd1;
	mul.wide.s32 	%rd5, %r1, 20;
	add.s64 	%rd6, %rd3, %rd5;
	st.global.u32 	[%rd6], %r2;
	mul.wide.s32 	%rd7, %r2, 4;
	add.s64 	%rd8, %rd4, %rd7;
	ld.global.u32 	%r13, [%rd8];
	st.global.u32 	[%rd6+4], %r13;
	neg.s32 	%r14, %r1;
	st.global.u32 	[%rd8], %r14;
$L__BB0_2:
	ret;

}
	// .globl	_Z9Kernel1LBPiS_P7SublistiiiiS_i
.visible .entry _Z9Kernel1LBPiS_P7SublistiiiiS_i(
	.param .u64 .ptr .align 1 _Z9Kernel1LBPiS_P7SublistiiiiS_i_param_0,
	.param .u64 .ptr .align 1 _Z9Kernel1LBPiS_P7SublistiiiiS_i_param_1,
	.param .u64 .ptr .align 1 _Z9Kernel1LBPiS_P7SublistiiiiS_i_param_2,
	.param .u32 _Z9Kernel1LBPiS_P7SublistiiiiS_i_param_3,
	.param .u32 _Z9Kernel1LBPiS_P7SublistiiiiS_i_param_4,
	.param .u32 _Z9Kernel1LBPiS_P7SublistiiiiS_i_param_5,
	.param .u32 _Z9Kernel1LBPiS_P7SublistiiiiS_i_param_6,
	.param .u64 .ptr .align 1 _Z9Kernel1LBPiS_P7SublistiiiiS_i_param_7,
	.param .u32 _Z9Kernel1LBPiS_P7SublistiiiiS_i_param_8
)
{
	.reg .pred 	%p<3>;
	.reg .b32 	%r<10>;
	.reg .b64 	%rd<13>;

	ld.param.u64 	%rd1, [_Z9Kernel1LBPiS_P7SublistiiiiS_i_param_1];
	ld.param.u64 	%rd2, [_Z9Kernel1LBPiS_P7SublistiiiiS_i_param_2];
	ld.param.u32 	%r3, [_Z9Kernel1LBPiS_P7SublistiiiiS_i_param_4];
	ld.param.u64 	%rd3, [_Z9Kernel1LBPiS_P7SublistiiiiS_i_param_7];
	ld.param.u32 	%r4, [_Z9Kernel1LBPiS_P7SublistiiiiS_i_param_8];
	mov.u32 	%r5, %ctaid.x;
	mov.u32 	%r6, %ntid.x;
	mov.u32 	%r7, %tid.x;
	mad.lo.s32 	%r1, %r5, %r6, %r7;
	setp.ge.s32 	%p1, %r1, %r4;
	@%p1 bra 	$L__BB1_3;
	cvta.to.global.u64 	%rd4, %rd3;
	mul.wide.s32 	%rd5, %r1, 4;
	add.s64 	%rd6, %rd4, %rd5;
	ld.global.u32 	%r2, [%rd6];
	setp.ge.s32 	%p2, %r2, %r3;
	@%p2 bra 	$L__BB1_3;
	cvta.to.global.u64 	%rd7, %rd2;
	mul.wide.s32 	%rd8, %r1, 20;
	add.s64 	%rd9, %rd7, %rd8;
	st.global.u32 	[%rd9], %r2;
	cvta.to.global.u64 	%rd10, %rd1;
	mul.wide.s32 	%rd11, %r2, 4;
	add.s64 	%rd12, %rd10, %rd11;
	ld.global.u32 	%r8, [%rd12];
	st.global.u32 	[%rd9+4], %r8;
	neg.s32 	%r9, %r1;
	st.global.u32 	[%rd12], %r9;
$L__BB1_3:
	ret;

}
	// .globl	_Z7Kernel2PiS_P7Sublistiiii
.visible .entry _Z7Kernel2PiS_P7Sublistiiii(
	.param .u64 .ptr .align 1 _Z7Kernel2PiS_P7Sublistiiii_param_0,
	.param .u64 .ptr .align 1 _Z7Kernel2PiS_P7Sublistiiii_param_1,
	.param .u64 .ptr .align 1 _Z7Kernel2PiS_P7Sublistiiii_param_2,
	.param .u32 _Z7Kernel2PiS_P7Sublistiiii_param_3,
	.param .u32 _Z7Kernel2PiS_P7Sublistiiii_param_4,
	.param .u32 _Z7Kernel2PiS_P7Sublistiiii_param_5,
	.param .u32 _Z7Kernel2PiS_P7Sublistiiii_param_6
)
{
	.reg .pred 	%p<6>;
	.reg .b32 	%r<29>;
	.reg .b64 	%rd<17>;

	ld.param.u64 	%rd6, [_Z7Kernel2PiS_P7Sublistiiii_param_0];
	ld.param.u64 	%rd5, [_Z7Kernel2PiS_P7Sublistiiii_param_1];
	ld.param.u64 	%rd7, [_Z7Kernel2PiS_P7Sublistiiii_param_2];
	ld.param.u32 	%r12, [_Z7Kernel2PiS_P7Sublistiiii_param_3];
	ld.param.u32 	%r13, [_Z7Kernel2PiS_P7Sublistiiii_param_4];
	ld.param.u32 	%r11, [_Z7Kernel2PiS_P7Sublistiiii_param_6];
	cvta.to.global.u64 	%rd1, %rd6;
	cvta.to.global.u64 	%rd2, %rd7;
	mov.u32 	%r14, %ctaid.x;
	mov.u32 	%r15, %ntid.x;
	mov.u32 	%r16, %tid.x;
	mad.lo.s32 	%r1, %r14, %r15, %r16;
	mul.lo.s32 	%r17, %r12, %r1;
	setp.ge.s32 	%p1, %r17, %r13;
	@%p1 bra 	$L__BB2_9;
	mul.wide.s32 	%rd8, %r1, 20;
	add.s64 	%rd9, %rd2, %rd8;
	add.s64 	%rd3, %rd9, 4;
	ld.global.u32 	%r26, [%rd9+4];
	setp.lt.s32 	%p2, %r26, 0;
	mov.b32 	%r27, 0;
	mov.u32 	%r28, %r26;
	@%p2 bra 	$L__BB2_4;
	neg.s32 	%r3, %r1;
	cvta.to.global.u64 	%rd4, %rd5;
	mov.b32 	%r27, 0;
$L__BB2_3:
	mov.u32 	%r28, %r26;
	mul.wide.u32 	%rd10, %r28, 4;
	add.s64 	%rd11, %rd4, %rd10;
	ld.global.u32 	%r26, [%rd11];
	st.global.u32 	[%rd11], %r3;
	add.s32 	%r27, %r27, 1;
	add.s64 	%rd12, %rd1, %rd10;
	st.global.u32 	[%rd12], %r27;
	setp.gt.s32 	%p3, %r26, -1;
	@%p3 bra 	$L__BB2_3;
$L__BB2_4:
	setp.ne.s32 	%p4, %r28, %r11;
	@%p4 bra 	$L__BB2_6;
	mul.wide.s32 	%rd15, %r11, 4;
	add.s64 	%rd16, %rd1, %rd15;
	st.global.u32 	[%rd16], %r27;
	mov.b32 	%r21, -1;
	st.global.u32 	[%rd3+8], %r21;
	mov.b32 	%r22, 1;
	st.global.u32 	[%rd3+12], %r22;
	bra.uni 	$L__BB2_7;
$L__BB2_6:
	neg.s32 	%r20, %r26;
	st.global.u32 	[%rd3+8], %r20;
	st.global.u32 	[%rd3+12], %r20;
	mul.wide.u32 	%rd13, %r20, 20;
	add.s64 	%rd14, %rd2, %rd13;
	st.global.u32 	[%rd14+8], %r27;
$L__BB2_7:
	setp.ne.s32 	%p5, %r1, 0;
	@%p5 bra 	$L__BB2_9;
	mov.b32 	%r23, 0;
	st.global.u32 	[%rd2+8], %r23;
$L__BB2_9:
	ret;

}
	// .globl	_Z7Kernel3PiS_P7Sublistiii
.visible .entry _Z7Kernel3PiS_P7Sublistiii(
	.param .u64 .ptr .align 1 _Z7Kernel3PiS_P7Sublistiii_param_0,
	.param .u64 .ptr .align 1 _Z7Kernel3PiS_P7Sublistiii_param_1,
	.param .u64 .ptr .align 1 _Z7Kernel3PiS_P7Sublistiii_param_2,
	.param .u32 _Z7Kernel3PiS_P7Sublistiii_param_3,
	.param .u32 _Z7Kernel3PiS_P7Sublistiii_param_4,
	.param .u32 _Z7Kernel3PiS_P7Sublistiii_param_5
)
{
	.reg .pred 	%p<4>;
	.reg .b32 	%r<15>;
	.reg .b64 	%rd<5>;

	ld.param.u64 	%rd2, [_Z7Kernel3PiS_P7Sublistiii_param_2];
	cvta.to.global.u64 	%rd1, %rd2;
	mov.u32 	%r6, %ctaid.x;
	mov.u32 	%r7, %ntid.x;
	mul.lo.s32 	%r8, %r6, %r7;
	mov.u32 	%r9, %tid.x;
	neg.s32 	%r10, %r9;
	setp.ne.s32 	%p1, %r8, %r10;
	@%p1 bra 	$L__BB3_4;
	ld.global.u32 	%r13, [%rd1+12];
	setp.eq.s32 	%p2, %r13, -1;
	@%p2 bra 	$L__BB3_4;
	mov.b32 	%r14, 0;
$L__BB3_3:
	mul.wide.s32 	%rd3, %r13, 20;
	add.s64 	%rd4, %rd1, %rd3;
	ld.global.u32 	%r12, [%rd4+8];
	add.s32 	%r14, %r12, %r14;
	st.global.u32 	[%rd4+8], %r14;
	ld.global.u32 	%r13, [%rd4+12];
	setp.ne.s32 	%p3, %r13, -1;
	@%p3 bra 	$L__BB3_3;
$L__BB3_4:
	ret;

}
	// .globl	_Z7Kernel4PiS_P7Sublistiii
.visible .entry _Z7Kernel4PiS_P7Sublistiii(
	.param .u64 .ptr .align 1 _Z7Kernel4PiS_P7Sublistiii_param_0,
	.param .u64 .ptr .align 1 _Z7Kernel4PiS_P7Sublistiii_param_1,
	.param .u64 .ptr .align 1 _Z7Kernel4PiS_P7Sublistiii_param_2,
	.param .u32 _Z7Kernel4PiS_P7Sublistiii_param_3,
	.param .u32 _Z7Kernel4PiS_P7Sublistiii_param_4,
	.param .u32 _Z7Kernel4PiS_P7Sublistiii_param_5
)
{
	.reg .pred 	%p<2>;
	.reg .b32 	%r<14>;
	.reg .b64 	%rd<12>;

	ld.param.u64 	%rd1, [_Z7Kernel4PiS_P7Sublistiii_param_0];
	ld.param.u64 	%rd2, [_Z7Kernel4PiS_P7Sublistiii_param_1];
	ld.param.u64 	%rd3, [_Z7Kernel4PiS_P7Sublistiii_param_2];
	ld.param.u32 	%r2, [_Z7Kernel4PiS_P7Sublistiii_param_4];
	mov.u32 	%r3, %ctaid.y;
	mov.u32 	%r4, %nctaid.x;
	mov.u32 	%r5, %ctaid.x;
	mad.lo.s32 	%r6, %r3, %r4, %r5;
	mov.u32 	%r7, %ntid.x;
	mov.u32 	%r8, %tid.x;
	mad.lo.s32 	%r1, %r6, %r7, %r8;
	setp.ge.s32 	%p1, %r1, %r2;
	@%p1 bra 	$L__BB4_2;
	cvta.to.global.u64 	%rd4, %rd2;
	cvta.to.global.u64 	%rd5, %rd1;
	cvta.to.global.u64 	%rd6, %rd3;
	mul.wide.s32 	%rd7, %r1, 4;
	add.s64 	%rd8, %rd4, %rd7;
	ld.global.u32 	%r9, [%rd8];
	abs.s32 	%r10, %r9;
	add.s64 	%rd9, %rd5, %rd7;
	ld.global.u32 	%r11, [%rd9];
	mul.wide.s32 	%rd10, %r10, 20;
	add.s64 	%rd11, %rd6, %rd10;
	ld.global.u32 	%r12, [%rd11+8];
	add.s32 	%r13, %r12, %r11;
	st.global.u32 	[%rd9], %r13;
$L__BB4_2:
	ret;

}
	// .globl	_Z7reduce6PiS_j
.visible .entry _Z7reduce6PiS_j(
	.param .u64 .ptr .align 1 _Z7reduce6PiS_j_param_0,
	.param .u64 .ptr .align 1 _Z7reduce6PiS_j_param_1,
	.param .u32 _Z7reduce6PiS_j_param_2
)
{
	.reg .pred 	%p<5>;
	.reg .b32 	%r<37>;
	.reg .b64 	%rd<11>;

	ld.param.u64 	%rd2, [_Z7reduce6PiS_j_param_0];
	ld.param.u64 	%rd3, [_Z7reduce6PiS_j_param_1];
	ld.param.u32 	%r10, [_Z7reduce6PiS_j_param_2];
	mov.u32 	%r1, %tid.x;
	mov.u32 	%r2, %ctaid.x;
	shl.b32 	%r11, %r2, 7;
	add.s32 	%r36, %r11, %r1;
	shl.b32 	%r12, %r1, 2;
	mov.u32 	%r13, sdata;
	add.s32 	%r4, %r13, %r12;
	mov.b32 	%r14, 0;
	st.shared.u32 	[%r4], %r14;
	setp.ge.u32 	%p1, %r36, %r10;
	@%p1 bra 	$L__BB5_4;
	cvta.to.global.u64 	%rd1, %rd2;
	mov.u32 	%r16, %nctaid.x;
	shl.b32 	%r5, %r16, 7;
	mov.b32 	%r35, 0;
$L__BB5_2:
	mul.wide.u32 	%rd4, %r36, 4;
	add.s64 	%rd5, %rd1, %rd4;
	ld.global.u32 	%r17, [%rd5];
	add.s32 	%r18, %r36, 64;
	mul.wide.u32 	%rd6, %r18, 4;
	add.s64 	%rd7, %rd1, %rd6;
	ld.global.u32 	%r19, [%rd7];
	add.s32 	%r20, %r19, %r17;
	add.s32 	%r35, %r20, %r35;
	add.s32 	%r36, %r36, %r5;
	setp.lt.u32 	%p2, %r36, %r10;
	@%p2 bra 	$L__BB5_2;
	st.shared.u32 	[%r4], %r35;
$L__BB5_4:
	bar.sync 	0;
	setp.gt.u32 	%p3, %r1, 31;
	@%p3 bra 	$L__BB5_7;
	ld.shared.u32 	%r21, [%r4+128];
	ld.shared.u32 	%r22, [%r4];
	add.s32 	%r23, %r22, %r21;
	ld.shared.u32 	%r24, [%r4+64];
	add.s32 	%r25, %r24, %r23;
	ld.shared.u32 	%r26, [%r4+32];
	add.s32 	%r27, %r26, %r25;
	ld.shared.u32 	%r28, [%r4+16];
	add.s32 	%r29, %r28, %r27;
	ld.shared.u32 	%r30, [%r4+8];
	add.s32 	%r31, %r30, %r29;
	ld.shared.u32 	%r32, [%r4+4];
	add.s32 	%r33, %r32, %r31;
	st.shared.u32 	[%r4], %r33;
	setp.ne.s32 	%p4, %r1, 0;
	@%p4 bra 	$L__BB5_7;
	ld.shared.u32 	%r34, [sdata];
	cvta.to.global.u64 	%rd8, %rd3;
	mul.wide.u32 	%rd9, %r2, 4;
	add.s64 	%rd10, %rd8, %rd9;
	st.global.u32 	[%rd10], %r34;
$L__BB5_7:
	ret;

}
	// .globl	_Z8findtailPiS_j
.visible .entry _Z8findtailPiS_j(
	.param .u64 .ptr .align 1 _Z8findtailPiS_j_param_0,
	.param .u64 .ptr .align 1 _Z8findtailPiS_j_param_1,
	.param .u32 _Z8findtailPiS_j_param_2
)
{
	.reg .pred 	%p<3>;
	.reg .b32 	%r<7>;
	.reg .b64 	%rd<7>;

	ld.param.u64 	%rd1, [_Z8findtailPiS_j_param_0];
	ld.param.u64 	%rd2, [_Z8findtailPiS_j_param_1];
	ld.param.u32 	%r2, [_Z8findtailPiS_j_param_2];
	mov.u32 	%r3, %ctaid.x;
	mov.u32 	%r4, %ntid.x;
	mov.u32 	%r5, %tid.x;
	mad.lo.s32 	%r1, %r3, %r4, %r5;
	setp.ge.u32 	%p1, %r1, %r2;
	@%p1 bra 	$L__BB6_3;
	cvta.to.global.u64 	%rd3, %rd1;
	mul.wide.s32 	%rd4, %r1, 4;
	add.s64 	%rd5, %rd3, %rd4;
	ld.global.u32 	%r6, [%rd5];
	setp.ne.s32 	%p2, %r6, -1;
	@%p2 bra 	$L__BB6_3;
	cvta.to.global.u64 	%rd6, %rd2;
	st.global.u32 	[%rd6], %r1;
$L__BB6_3:
	ret;

}
	// .globl	_Z15findsublisttailP7SublistPij
.visible .entry _Z15findsublisttailP7SublistPij(
	.param .u64 .ptr .align 1 _Z15findsublisttailP7SublistPij_param_0,
	.param .u64 .ptr .align 1 _Z15findsublisttailP7SublistPij_param_1,
	.param .u32 _Z15findsublisttailP7SublistPij_param_2
)
{
	.reg .pred 	%p<3>;
	.reg .b32 	%r<7>;
	.reg .b64 	%rd<7>;

	ld.param.u64 	%rd1, [_Z15findsublisttailP7SublistPij_param_0];
	ld.param.u64 	%rd2, [_Z15findsublisttailP7SublistPij_param_1];
	ld.param.u32 	%r2, [_Z15findsublisttailP7SublistPij_param_2];
	mov.u32 	%r3, %ctaid.x;
	mov.u32 	%r4, %ntid.x;
	mov.u32 	%r5, %tid.x;
	mad.lo.s32 	%r1, %r3, %r4, %r5;
	setp.ge.u32 	%p1, %r1, %r2;
	@%p1 bra 	$L__BB7_3;
	cvta.to.global.u64 	%rd3, %rd1;
	mul.wide.s32 	%rd4, %r1, 20;
	add.s64 	%rd5, %rd3, %rd4;
	ld.global.u32 	%r6, [%rd5+12];
	setp.ne.s32 	%p2, %r6, -1;
	@%p2 bra 	$L__BB7_3;
	cvta.to.global.u64 	%rd6, %rd2;
	st.global.u32 	[%rd6], %r1;
$L__BB7_3:
	ret;

}
	// .globl	_Z14SublistKernel1P7SublistS0_iiiii
.visible .entry _Z14SublistKernel1P7SublistS0_iiiii(
	.param .u64 .ptr .align 1 _Z14SublistKernel1P7SublistS0_iiiii_param_0,
	.param .u64 .ptr .align 1 _Z14SublistKernel1P7SublistS0_iiiii_param_1,
	.param .u32 _Z14SublistKernel1P7SublistS0_iiiii_param_2,
	.param .u32 _Z14SublistKernel1P7SublistS0_iiiii_param_3,
	.param .u32 _Z14SublistKernel1P7SublistS0_iiiii_param_4,
	.param .u32 _Z14SublistKernel1P7SublistS0_iiiii_param_5,
	.param .u32 _Z14SublistKernel1P7SublistS0_iiiii_param_6
)
{
	.reg .pred 	%p<6>;
	.reg .b32 	%r<15>;
	.reg .b64 	%rd<9>;

	ld.param.u64 	%rd1, [_Z14SublistKernel1P7SublistS0_iiiii_param_0];
	ld.param.u64 	%rd2, [_Z14SublistKernel1P7SublistS0_iiiii_param_1];
	ld.param.u32 	%r3, [_Z14SublistKernel1P7SublistS0_iiiii_param_2];
	ld.param.u32 	%r4, [_Z14SublistKernel1P7SublistS0_iiiii_param_3];
	ld.param.u32 	%r5, [_Z14SublistKernel1P7SublistS0_iiiii_param_4];
	ld.param.u32 	%r6, [_Z14SublistKernel1P7SublistS0_iiiii_param_5];
	mov.u32 	%r7, %ctaid.x;
	mov.u32 	%r8, %ntid.x;
	mov.u32 	%r9, %tid.x;
	mad.lo.s32 	%r1, %r7, %r8, %r9;
	mul.lo.s32 	%r10, %r3, %r1;
	setp.eq.s32 	%p1, %r10, %r6;
	setp.eq.s32 	%p2, %r10, %r5;
	or.pred  	%p3, %p2, %p1;
	selp.u32 	%r11, 1, 0, %p3;
	add.s32 	%r12, %r10, %r11;
	setp.eq.s32 	%p4, %r1, 0;
	selp.b32 	%r2, %r5, %r12, %p4;
	setp.ge.s32 	%p5, %r2, %r4;
	@%p5 bra 	$L__BB8_2;
	cvta.to.global.u64 	%rd3, %rd2;
	cvta.to.global.u64 	%rd4, %rd1;
	mul.wide.s32 	%rd5, %r1, 20;
	add.s64 	%rd6, %rd3, %rd5;
	st.global.u32 	[%rd6], %r2;
	mul.wide.s32 	%rd7, %r2, 20;
	add.s64 	%rd8, %rd4, %rd7;
	ld.global.u32 	%r13, [%rd8+12];
	st.global.u32 	[%rd6+4], %r13;
	st.global.u32 	[%rd8+16], %r13;
	neg.s32 	%r14, %r1;
	st.global.u32 	[%rd8+12], %r14;
$L__BB8_2:
	ret;

}
	// .globl	_Z14SublistKernel2P7SublistS0_iiii
.visible .entry _Z14SublistKernel2P7SublistS0_iiii(
	.param .u64 .ptr .align 1 _Z14SublistKernel2P7SublistS0_iiii_param_0,
	.param .u64 .ptr .align 1 _Z14SublistKernel2P7SublistS0_iiii_param_1,
	.param .u32 _Z14SublistKernel2P7SublistS0_iiii_param_2,
	.param .u32 _Z14SublistKernel2P7SublistS0_iiii_param_3,
	.param .u32 _Z14SublistKernel2P7SublistS0_iiii_param_4,
	.param .u32 _Z14SublistKernel2P7SublistS0_iiii_param_5
)
{
	.reg .pred 	%p<9>;
	.reg .b32 	%r<38>;
	.reg .b64 	%rd<26>;

	ld.param.u64 	%rd5, [_Z14SublistKernel2P7SublistS0_iiii_param_0];
	ld.param.u64 	%rd6, [_Z14SublistKernel2P7SublistS0_iiii_param_1];
	ld.param.u32 	%r17, [_Z14SublistKernel2P7SublistS0_iiii_param_2];
	ld.param.u32 	%r18, [_Z14SublistKernel2P7SublistS0_iiii_param_3];
	ld.param.u32 	%r15, [_Z14SublistKernel2P7SublistS0_iiii_param_4];
	ld.param.u32 	%r16, [_Z14SublistKernel2P7SublistS0_iiii_param_5];
	cvta.to.global.u64 	%rd1, %rd5;
	cvta.to.global.u64 	%rd2, %rd6;
	mov.u32 	%r19, %ctaid.x;
	mov.u32 	%r20, %ntid.x;
	mov.u32 	%r21, %tid.x;
	mad.lo.s32 	%r1, %r19, %r20, %r21;
	mul.lo.s32 	%r22, %r17, %r1;
	setp.ge.s32 	%p1, %r22, %r18;
	@%p1 bra 	$L__BB9_15;
	mul.wide.s32 	%rd7, %r1, 20;
	add.s64 	%rd8, %rd2, %rd7;
	add.s64 	%rd3, %rd8, 4;
	ld.global.u32 	%r37, [%rd8+4];
	mul.wide.s32 	%rd9, %r37, 20;
	add.s64 	%rd10, %rd1, %rd9;
	ld.global.u32 	%r3, [%rd10+12];
	setp.lt.s32 	%p2, %r3, 0;
	mov.b32 	%r36, 0;
	@%p2 bra 	$L__BB9_3;
	ld.global.u32 	%r24, [%rd3+-4];
	mul.wide.s32 	%rd11, %r24, 20;
	add.s64 	%rd12, %rd1, %rd11;
	ld.global.u32 	%r36, [%rd12+8];
$L__BB9_3:
	setp.lt.s32 	%p3, %r37, 0;
	@%p3 bra 	$L__BB9_7;
	neg.s32 	%r6, %r1;
$L__BB9_5:
	mul.wide.u32 	%rd13, %r37, 20;
	add.s64 	%rd14, %rd1, %rd13;
	add.s64 	%rd4, %rd14, 12;
	ld.global.u32 	%r9, [%rd14+12];
	setp.lt.s32 	%p4, %r9, 0;
	@%p4 bra 	$L__BB9_7;
	st.global.u32 	[%rd4+4], %r9;
	st.global.u32 	[%rd4], %r6;
	ld.global.u32 	%r32, [%rd4+-4];
	add.s32 	%r36, %r32, %r36;
	st.global.u32 	[%rd4+-4], %r36;
	mov.u32 	%r37, %r9;
	bra.uni 	$L__BB9_5;
$L__BB9_7:
	setp.ne.s32 	%p5, %r37, %r16;
	@%p5 bra 	$L__BB9_9;
	mul.wide.s32 	%rd21, %r16, 20;
	add.s64 	%rd22, %rd1, %rd21;
	ld.global.u32 	%r26, [%rd22+8];
	add.s32 	%r27, %r26, %r36;
	st.global.u32 	[%rd22+8], %r27;
	ld.global.u32 	%r28, [%rd22+12];
	st.global.u32 	[%rd22+16], %r28;
	neg.s32 	%r29, %r1;
	st.global.u32 	[%rd22+12], %r29;
	mov.b32 	%r30, -1;
	st.global.u32 	[%rd3+8], %r30;
	bra.uni 	$L__BB9_13;
$L__BB9_9:
	mul.wide.s32 	%rd15, %r37, 20;
	add.s64 	%rd16, %rd1, %rd15;
	ld.global.u32 	%r13, [%rd16+12];
	setp.gt.s32 	%p6, %r13, -1;
	@%p6 bra 	$L__BB9_13;
	setp.lt.s32 	%p7, %r3, 0;
	neg.s32 	%r14, %r13;
	st.global.u32 	[%rd3+8], %r14;
	@%p7 bra 	$L__BB9_12;
	mul.wide.u32 	%rd19, %r14, 20;
	add.s64 	%rd20, %rd2, %rd19;
	st.global.u32 	[%rd20+8], %r36;
	bra.uni 	$L__BB9_13;
$L__BB9_12:
	ld.global.u32 	%r25, [%rd3+4];
	mul.wide.u32 	%rd17, %r14, 20;
	add.s64 	%rd18, %rd2, %rd17;
	st.global.u32 	[%rd18+8], %r25;
$L__BB9_13:
	setp.ne.s32 	%p8, %r1, %r15;
	@%p8 bra 	$L__BB9_15;
	mul.wide.s32 	%rd23, %r15, 20;
	add.s64 	%rd24, %rd1, %rd23;
	ld.global.u32 	%r31, [%rd24+8];
	add.s64 	%rd25, %rd2, %rd23;
	st.global.u32 	[%rd25+8], %r31;
$L__BB9_15:
	ret;

}
	// .globl	_Z14SublistKernel3P7Sublistii
.visible .entry _Z14SublistKernel3P7Sublistii(
	.param .u64 .ptr .align 1 _Z14SublistKernel3P7Sublistii_param_0,
	.param .u32 _Z14SublistKernel3P7Sublistii_param_1,
	.param .u32 _Z14SublistKernel3P7Sublistii_param_2
)
{
	.reg .pred 	%p<4>;
	.reg .b32 	%r<15>;
	.reg .b64 	%rd<5>;

	ld.param.u64 	%rd2, [_Z14SublistKernel3P7Sublistii_param_0];
	cvta.to.global.u64 	%rd1, %rd2;
	mov.u32 	%r6, %ctaid.x;
	mov.u32 	%r7, %ntid.x;
	mul.lo.s32 	%r8, %r6, %r7;
	mov.u32 	%r9, %tid.x;
	neg.s32 	%r10, %r9;
	setp.ne.s32 	%p1, %r8, %r10;
	@%p1 bra 	$L__BB10_4;
	ld.global.u32 	%r13, [%rd1+12];
	setp.eq.s32 	%p2, %r13, -1;
	@%p2 bra 	$L__BB10_4;
	mov.b32 	%r14, 0;
$L__BB10_3:
	mul.wide.s32 	%rd3, %r13, 20;
	add.s64 	%rd4, %rd1, %rd3;
	ld.global.u32 	%r12, [%rd4+8];
	add.s32 	%r14, %r12, %r14;
	st.global.u32 	[%rd4+8], %r14;
	ld.global.u32 	%r13, [%rd4+12];
	setp.ne.s32 	%p3, %r13, -1;
	@%p3 bra 	$L__BB10_3;
$L__BB10_4:
	ret;

}
	// .globl	_Z14SublistKernel4P7SublistS0_iii
.visible .entry _Z14SublistKernel4P7SublistS0_iii(
	.param .u64 .ptr .align 1 _Z14SublistKernel4P7SublistS0_iii_param_0,
	.param .u64 .ptr .align 1 _Z14SublistKernel4P7SublistS0_iii_param_1,
	.param .u32 _Z14SublistKernel4P7SublistS0_iii_param_2,
	.param .u32 _Z14SublistKernel4P7SublistS0_iii_param_3,
	.param .u32 _Z14SublistKernel4P7SublistS0_iii_param_4
)
{
	.reg .pred 	%p<2>;
	.reg .b32 	%r<14>;
	.reg .b64 	%rd<9>;

	ld.param.u64 	%rd1, [_Z14SublistKernel4P7SublistS0_iii_param_0];
	ld.param.u64 	%rd2, [_Z14SublistKernel4P7SublistS0_iii_param_1];
	ld.param.u32 	%r2, [_Z14SublistKernel4P7SublistS0_iii_param_3];
	mov.u32 	%r3, %ctaid.y;
	mov.u32 	%r4, %ntid.x;
	mov.u32 	%r5, %ctaid.x;
	mov.u32 	%r6, %tid.x;
	add.s32 	%r7, %r3, %r5;
	mad.lo.s32 	%r1, %r7, %r4, %r6;
	setp.ge.s32 	%p1, %r1, %r2;
	@%p1 bra 	$L__BB11_2;
	cvta.to.global.u64 	%rd3, %rd1;
	cvta.to.global.u64 	%rd4, %rd2;
	mul.wide.s32 	%rd5, %r1, 20;
	add.s64 	%rd6, %rd3, %rd5;
	ld.global.u32 	%r8, [%rd6+12];
	abs.s32 	%r9, %r8;
	mul.wide.s32 	%rd7, %r9, 20;
	add.s64 	%rd8, %rd4, %rd7;
	ld.global.u32 	%r10, [%rd8+8];
	ld.global.u32 	%r11, [%rd6+8];
	add.s32 	%r12, %r11, %r10;
	st.global.u32 	[%rd6+8], %r12;
	ld.global.u32 	%r13, [%rd6+16];
	st.global.u32 	[%rd6+12], %r13;
	bar.sync 	0;
$L__BB11_2:
	ret;

}
	// .globl	_Z15SublistKernel25P7SublistS0_iiii
.visible .entry _Z15SublistKernel25P7SublistS0_iiii(
	.param .u64 .ptr .align 1 _Z15SublistKernel25P7SublistS0_iiii_param_0,
	.param .u64 .ptr .align 1 _Z15SublistKernel25P7SublistS0_iiii_param_1,
	.param .u32 _Z15SublistKernel25P7SublistS0_iiii_param_2,
	.param .u32 _Z15SublistKernel25P7SublistS0_iiii_param_3,
	.param .u32 _Z15SublistKernel25P7SublistS0_iiii_param_4,
	.param .u32 _Z15SublistKernel25P7SublistS0_iiii_param_5
)
{
	.reg .pred 	%p<8>;
	.reg .b32 	%r<34>;
	.reg .b64 	%rd<17>;

	ld.param.u64 	%rd5, [_Z15SublistKernel25P7SublistS0_iiii_param_0];
	ld.param.u64 	%rd6, [_Z15SublistKernel25P7SublistS0_iiii_param_1];
	ld.param.u32 	%r14, [_Z15SublistKernel25P7SublistS0_iiii_param_2];
	ld.param.u32 	%r15, [_Z15SublistKernel25P7SublistS0_iiii_param_3];
	ld.param.u32 	%r13, [_Z15SublistKernel25P7SublistS0_iiii_param_5];
	cvta.to.global.u64 	%rd1, %rd5;
	cvta.to.global.u64 	%rd2, %rd6;
	mov.u32 	%r16, %ctaid.x;
	mov.u32 	%r17, %ntid.x;
	mov.u32 	%r18, %tid.x;
	mad.lo.s32 	%r1, %r16, %r17, %r18;
	mul.lo.s32 	%r19, %r14, %r1;
	setp.ge.s32 	%p1, %r19, %r15;
	@%p1 bra 	$L__BB12_12;
	mul.wide.s32 	%rd7, %r1, 20;
	add.s64 	%rd8, %rd2, %rd7;
	add.s64 	%rd3, %rd8, 4;
	ld.global.u32 	%r31, [%rd8+4];
	ld.global.u32 	%r20, [%rd8];
	mul.wide.s32 	%rd9, %r20, 20;
	add.s64 	%rd10, %rd1, %rd9;
	ld.global.u32 	%r30, [%rd10+8];
	setp.lt.s32 	%p2, %r31, 1;
	mov.u32 	%r33, %r31;
	@%p2 bra 	$L__BB12_6;
	neg.s32 	%r4, %r1;
$L__BB12_3:
	mov.u32 	%r33, %r31;
	mul.wide.u32 	%rd11, %r33, 20;
	add.s64 	%rd12, %rd1, %rd11;
	add.s64 	%rd4, %rd12, 12;
	ld.global.u32 	%r31, [%rd12+12];
	st.global.u32 	[%rd12+16], %r31;
	setp.lt.s32 	%p3, %r31, 1;
	@%p3 bra 	$L__BB12_5;
	st.global.u32 	[%rd4], %r4;
	ld.global.u32 	%r21, [%rd4+-4];
	add.s32 	%r30, %r21, %r30;
	st.global.u32 	[%rd4+-4], %r30;
$L__BB12_5:
	setp.gt.s32 	%p4, %r31, 0;
	@%p4 bra 	$L__BB12_3;
$L__BB12_6:
	setp.ne.s32 	%p5, %r33, %r13;
	@%p5 bra 	$L__BB12_8;
	mul.wide.s32 	%rd15, %r13, 20;
	add.s64 	%rd16, %rd1, %rd15;
	ld.global.u32 	%r23, [%rd16+8];
	add.s32 	%r24, %r23, %r30;
	st.global.u32 	[%rd16+8], %r24;
	mov.b32 	%r25, -1;
	st.global.u32 	[%rd16+16], %r25;
	neg.s32 	%r26, %r1;
	st.global.u32 	[%rd16+12], %r26;
	st.global.u32 	[%rd3+8], %r25;
	bra.uni 	$L__BB12_10;
$L__BB12_8:
	setp.gt.s32 	%p6, %r31, -1;
	@%p6 bra 	$L__BB12_10;
	neg.s32 	%r22, %r31;
	st.global.u32 	[%rd3+8], %r22;
	mul.wide.u32 	%rd13, %r22, 20;
	add.s64 	%rd14, %rd2, %rd13;
	st.global.u32 	[%rd14+8], %r30;
$L__BB12_10:
	setp.ne.s32 	%p7, %r1, 0;
	@%p7 bra 	$L__BB12_12;
	mov.b32 	%r27, 0;
	st.global.u32 	[%rd2+8], %r27;
$L__BB12_12:
	ret;

}


// ===== COMPILED SASS (sm_100) =====

	.target	sm_100

	.elftype	@"ET_EXEC"


//--------------------- .note.nv.tkinfo           --------------------------
	.section	.note.nv.tkinfo,"",@"SHT_NOTE"
	.sectionflags	@"SHF_NOTE_NV_TKINFO"
	.tkinfo
        /*0018*/ 	.word	0x00000002
        /*0030*/ 	.string	""
        /*0030*/ 	.string	"ptxas"
        /*0030*/ 	.string	"Cuda compilation tools, release 13.0, V13.0.88"
        /*0030*/ 	.string	"Build cuda_13.0.r13.0/compiler.36424714_0"
        /*0030*/ 	.string	"-arch sm_100 -m 64 "



//--------------------- .note.nv.cuinfo           --------------------------
	.section	.note.nv.cuinfo,"",@"SHT_NOTE"
	.sectionflags	@"SHF_NOTE_NV_CUINFO"
        /*0018*/ 	.short	0x0002
        /*001a*/ 	.short	0x0064
        /*001c*/ 	.short	0x0082
	.zero		2


//--------------------- .nv.info                  --------------------------
	.section	.nv.info,"",@"SHT_CUDA_INFO"
	.align	4


	//----- nvinfo : EIATTR_REGCOUNT
	.align		4
        /*0000*/ 	.byte	0x04, 0x2f
        /*0002*/ 	.short	(.L_1 - .L_0)
	.align		4
.L_0:
        /*0004*/ 	.word	index@(_Z7Kernel1PiS_P7Sublistiiii)
        /*0008*/ 	.word	0x0000000c


	//----- nvinfo : EIATTR_FRAME_SIZE
	.align		4
.L_1:
        /*000c*/ 	.byte	0x04, 0x11
        /*000e*/ 	.short	(.L_3 - .L_2)
	.align		4
.L_2:
        /*0010*/ 	.word	index@(_Z7Kernel1PiS_P7Sublistiiii)
        /*0014*/ 	.word	0x00000000


	//----- nvinfo : EIATTR_REGCOUNT
	.align		4
.L_3:
        /*0018*/ 	.byte	0x04, 0x2f
        /*001a*/ 	.short	(.L_5 - .L_4)
	.align		4
.L_4:
        /*001c*/ 	.word	index@(_Z9Kernel1LBPiS_P7SublistiiiiS_i)
        /*0020*/ 	.word	0x0000000e


	//----- nvinfo : EIATTR_FRAME_SIZE
	.align		4
.L_5:
        /*0024*/ 	.byte	0x04, 0x11
        /*0026*/ 	.short	(.L_7 - .L_6)
	.align		4
.L_6:
        /*0028*/ 	.word	index@(_Z9Kernel1LBPiS_P7SublistiiiiS_i)
        /*002c*/ 	.word	0x00000000


	//----- nvinfo : EIATTR_REGCOUNT
	.align		4
.L_7:
        /*0030*/ 	.byte	0x04, 0x2f
        /*0032*/ 	.short	(.L_9 - .L_8)
	.align		4
.L_8:
        /*0034*/ 	.word	index@(_Z7Kernel2PiS_P7Sublistiiii)
        /*0038*/ 	.word	0x00000018


	//----- nvinfo : EIATTR_FRAME_SIZE
	.align		4
.L_9:
        /*003c*/ 	.byte	0x04, 0x11
        /*003e*/ 	.short	(.L_11 - .L_10)
	.align		4
.L_10:
        /*0040*/ 	.word	index@(_Z7Kernel2PiS_P7Sublistiiii)
        /*0044*/ 	.word	0x00000000


	//----- nvinfo : EIATTR_REGCOUNT
	.align		4
.L_11:
        /*0048*/ 	.byte	0x04, 0x2f
        /*004a*/ 	.short	(.L_13 - .L_12)
	.align		4
.L_12:
        /*004c*/ 	.word	index@(_Z7Kernel3PiS_P7Sublistiii)
        /*0050*/ 	.word	0x0000000c


	//----- nvinfo : EIATTR_FRAME_SIZE
	.align		4
.L_13:
        /*0054*/ 	.byte	0x04, 0x11
        /*0056*/ 	.short	(.L_15 - .L_14)
	.align		4
.L_14:
        /*0058*/ 	.word	index@(_Z7Kernel3PiS_P7Sublistiii)
        /*005c*/ 	.word	0x00000000


	//----- nvinfo : EIATTR_REGCOUNT
	.align		4
.L_15:
        /*0060*/ 	.byte	0x04, 0x2f
        /*0062*/ 	.short	(.L_17 - .L_16)
	.align		4
.L_16:
        /*0064*/ 	.word	index@(_Z7Kernel4PiS_P7Sublistiii)
        /*0068*/ 	.word	0x0000000e


	//----- nvinfo : EIATTR_FRAME_SIZE
	.align		4
.L_17:
        /*006c*/ 	.byte	0x04, 0x11
        /*006e*/ 	.short	(.L_19 - .L_18)
	.align		4
.L_18:
        /*0070*/ 	.word	index@(_Z7Kernel4PiS_P7Sublistiii)
        /*0074*/ 	.word	0x00000000


	//----- nvinfo : EIATTR_REGCOUNT
	.align		4
.L_19:
        /*0078*/ 	.byte	0x04, 0x2f
        /*007a*/ 	.short	(.L_21 - .L_20)
	.align		4
.L_20:
        /*007c*/ 	.word	index@(_Z7reduce6PiS_j)
        /*0080*/ 	.word	0x00000010


	//----- nvinfo : EIATTR_FRAME_SIZE
	.align		4
.L_21:
        /*0084*/ 	.byte	0x04, 0x11
        /*0086*/ 	.short	(.L_23 - .L_22)
	.align		4
.L_22:
        /*0088*/ 	.word	index@(_Z7reduce6PiS_j)
        /*008c*/ 	.word	0x00000000


	//----- nvinfo : EIATTR_REGCOUNT
	.align		4
.L_23:
        /*0090*/ 	.byte	0x04, 0x2f
        /*0092*/ 	.short	(.L_25 - .L_24)
	.align		4
.L_24:
        /*0094*/ 	.word	index@(_Z8findtailPiS_j)
        /*0098*/ 	.word	0x00000008


	//----- nvinfo : EIATTR_FRAME_SIZE
	.align		4
.L_25:
        /*009c*/ 	.byte	0x04, 0x11
        /*009e*/ 	.short	(.L_27 - .L_26)
	.align		4
.L_26:
        /*00a0*/ 	.word	index@(_Z8findtailPiS_j)
        /*00a4*/ 	.word	0x00000000


	//----- nvinfo : EIATTR_REGCOUNT
	.align		4
.L_27:
        /*00a8*/ 	.byte	0x04, 0x2f
        /*00aa*/ 	.short	(.L_29 - .L_28)
	.align		4
.L_28:
        /*00ac*/ 	.word	index@(_Z15findsublisttailP7SublistPij)
        /*00b0*/ 	.word	0x00000008


	//----- nvinfo : EIATTR_FRAME_SIZE
	.align		4
.L_29:
        /*00b4*/ 	.byte	0x04, 0x11
        /*00b6*/ 	.short	(.L_31 - .L_30)
	.align		4
.L_30:
        /*00b8*/ 	.word	index@(_Z15findsublisttailP7SublistPij)
        /*00bc*/ 	.word	0x00000000


	//----- nvinfo : EIATTR_REGCOUNT
	.align		4
.L_31:
        /*00c0*/ 	.byte	0x04, 0x2f
        /*00c2*/ 	.short	(.L_33 - .L_32)
	.align		4
.L_32:
        /*00c4*/ 	.word	index@(_Z14SublistKernel1P7SublistS0_iiiii)
        /*00c8*/ 	.word	0x0000000c


	//----- nvinfo : EIATTR_FRAME_SIZE
	.align		4
.L_33:
        /*00cc*/ 	.byte	0x04, 0x11
        /*00ce*/ 	.short	(.L_35 - .L_34)
	.align		4
.L_34:
        /*00d0*/ 	.word	index@(_Z14SublistKernel1P7SublistS0_iiiii)
        /*00d4*/ 	.word	0x00000000


	//----- nvinfo : EIATTR_REGCOUNT
	.align		4
.L_35:
        /*00d8*/ 	.byte	0x04, 0x2f
        /*00da*/ 	.short	(.L_37 - .L_36)
	.align		4
.L_36:
        /*00dc*/ 	.word	index@(_Z14SublistKernel2P7SublistS0_iiii)
        /*00e0*/ 	.word	0x00000016


	//----- nvinfo : EIATTR_FRAME_SIZE
	.align		4
.L_37:
        /*00e4*/ 	.byte	0x04, 0x11
        /*00e6*/ 	.short	(.L_39 - .L_38)
	.align		4
.L_38:
        /*00e8*/ 	.word	index@(_Z14SublistKernel2P7SublistS0_iiii)
        /*00ec*/ 	.word	0x00000000


	//----- nvinfo : EIATTR_REGCOUNT
	.align		4
.L_39:
        /*00f0*/ 	.byte	0x04, 0x2f
        /*00f2*/ 	.short	(.L_41 - .L_40)
	.align		4
.L_40:
        /*00f4*/ 	.word	index@(_Z14SublistKernel3P7Sublistii)
        /*00f8*/ 	.word	0x0000000c


	//----- nvinfo : EIATTR_FRAME_SIZE
	.align		4
.L_41:
        /*00fc*/ 	.byte	0x04, 0x11
        /*00fe*/ 	.short	(.L_43 - .L_42)
	.align		4
.L_42:
        /*0100*/ 	.word	index@(_Z14SublistKernel3P7Sublistii)
        /*0104*/ 	.word	0x00000000


	//----- nvinfo : EIATTR_REGCOUNT
	.align		4
.L_43:
        /*0108*/ 	.byte	0x04, 0x2f
        /*010a*/ 	.short	(.L_45 - .L_44)
	.align		4
.L_44:
        /*010c*/ 	.word	index@(_Z14SublistKernel4P7SublistS0_iii)
        /*0110*/ 	.word	0x0000000c


	//----- nvinfo : EIATTR_FRAME_SIZE
	.align		4
.L_45:
        /*0114*/ 	.byte	0x04, 0x11
        /*0116*/ 	.short	(.L_47 - .L_46)
	.align		4
.L_46:
        /*0118*/ 	.word	index@(_Z14SublistKernel4P7SublistS0_iii)
        /*011c*/ 	.word	0x00000000


	//----- nvinfo : EIATTR_REGCOUNT
	.align		4
.L_47:
        /*0120*/ 	.byte	0x04, 0x2f
        /*0122*/ 	.short	(.L_49 - .L_48)
	.align		4
.L_48:
        /*0124*/ 	.word	index@(_Z15SublistKernel25P7SublistS0_iiii)
        /*0128*/ 	.word	0x00000012


	//----- nvinfo : EIATTR_FRAME_SIZE
	.align		4
.L_49:
        /*012c*/ 	.byte	0x04, 0x11
        /*012e*/ 	.short	(.L_51 - .L_50)
	.align		4
.L_50:
        /*0130*/ 	.word	index@(_Z15SublistKernel25P7SublistS0_iiii)
        /*0134*/ 	.word	0x00000000


	//----- nvinfo : EIATTR_MIN_STACK_SIZE
	.align		4
.L_51:
        /*0138*/ 	.byte	0x04, 0x12
        /*013a*/ 	.short	(.L_53 - .L_52)
	.align		4
.L_52:
        /*013c*/ 	.word	index@(_Z15SublistKernel25P7SublistS0_iiii)
        /*0140*/ 	.word	0x00000000


	//----- nvinfo : EIATTR_MIN_STACK_SIZE
	.align		4
.L_53:
        /*0144*/ 	.byte	0x04, 0x12
        /*0146*/ 	.short	(.L_55 - .L_54)
	.align		4
.L_54:
        /*0148*/ 	.word	index@(_Z14SublistKernel4P7SublistS0_iii)
        /*014c*/ 	.word	0x00000000


	//----- nvinfo : EIATTR_MIN_STACK_SIZE
	.align		4
.L_55:
        /*0150*/ 	.byte	0x04, 0x12
        /*0152*/ 	.short	(.L_57 - .L_56)
	.align		4
.L_56:
        /*0154*/ 	.word	index@(_Z14SublistKernel3P7Sublistii)
        /*0158*/ 	.word	0x00000000


	//----- nvinfo : EIATTR_MIN_STACK_SIZE
	.align		4
.L_57:
        /*015c*/ 	.byte	0x04, 0x12
        /*015e*/ 	.short	(.L_59 - .L_58)
	.align		4
.L_58:
        /*0160*/ 	.word	index@(_Z14SublistKernel2P7SublistS0_iiii)
        /*0164*/ 	.word	0x00000000


	//----- nvinfo : EIATTR_MIN_STACK_SIZE
	.align		4
.L_59:
        /*0168*/ 	.byte	0x04, 0x12
        /*016a*/ 	.short	(.L_61 - .L_60)
	.align		4
.L_60:
        /*016c*/ 	.word	index@(_Z14SublistKernel1P7SublistS0_iiiii)
        /*0170*/ 	.word	0x00000000


	//----- nvinfo : EIATTR_MIN_STACK_SIZE
	.align		4
.L_61:
        /*0174*/ 	.byte	0x04, 0x12
        /*0176*/ 	.short	(.L_63 - .L_62)
	.align		4
.L_62:
        /*0178*/ 	.word	index@(_Z15findsublisttailP7SublistPij)
        /*017c*/ 	.word	0x00000000


	//----- nvinfo : EIATTR_MIN_STACK_SIZE
	.align		4
.L_63:
        /*0180*/ 	.byte	0x04, 0x12
        /*0182*/ 	.short	(.L_65 - .L_64)
	.align		4
.L_64:
        /*0184*/ 	.word	index@(_Z8findtailPiS_j)
        /*0188*/ 	.word	0x00000000


	//----- nvinfo : EIATTR_MIN_STACK_SIZE
	.align		4
.L_65:
        /*018c*/ 	.byte	0x04, 0x12
        /*018e*/ 	.short	(.L_67 - .L_66)
	.align		4
.L_66:
        /*0190*/ 	.word	index@(_Z7reduce6PiS_j)
        /*0194*/ 	.word	0x00000000


	//----- nvinfo : EIATTR_MIN_STACK_SIZE
	.align		4
.L_67:
        /*0198*/ 	.byte	0x04, 0x12
        /*019a*/ 	.short	(.L_69 - .L_68)
	.align		4
.L_68:
        /*019c*/ 	.word	index@(_Z7Kernel4PiS_P7Sublistiii)
        /*01a0*/ 	.word	0x00000000


	//----- nvinfo : EIATTR_MIN_STACK_SIZE
	.align		4
.L_69:
        /*01a4*/ 	.byte	0x04, 0x12
        /*01a6*/ 	.short	(.L_71 - .L_70)
	.align		4
.L_70:
        /*01a8*/ 	.word	index@(_Z7Kernel3PiS_P7Sublistiii)
        /*01ac*/ 	.word	0x00000000


	//----- nvinfo : EIATTR_MIN_STACK_SIZE
	.align		4
.L_71:
        /*01b0*/ 	.byte	0x04, 0x12
        /*01b2*/ 	.short	(.L_73 - .L_72)
	.align		4
.L_72:
        /*01b4*/ 	.word	index@(_Z7Kernel2PiS_P7Sublistiiii)
        /*01b8*/ 	.word	0x00000000


	//----- nvinfo : EIATTR_MIN_STACK_SIZE
	.align		4
.L_73:
        /*01bc*/ 	.byte	0x04, 0x12
        /*01be*/ 	.short	(.L_75 - .L_74)
	.align		4
.L_74:
        /*01c0*/ 	.word	index@(_Z9Kernel1LBPiS_P7SublistiiiiS_i)
        /*01c4*/ 	.word	0x00000000


	//----- nvinfo : EIATTR_MIN_STACK_SIZE
	.align		4
.L_75:
        /*01c8*/ 	.byte	0x04, 0x12
        /*01ca*/ 	.short	(.L_77 - .L_76)
	.align		4
.L_76:
        /*01cc*/ 	.word	index@(_Z7Kernel1PiS_P7Sublistiiii)
        /*01d0*/ 	.word	0x00000000
.L_77:


//--------------------- .nv.compat                --------------------------
	.section	.nv.compat,"",@"SHT_CUDA_COMPAT_INFO"
	.align	4
        /*0000*/ 	.byte	0x02, 0x09, 0x00, 0x00, 0x02, 0x02, 0x01, 0x00, 0x02, 0x05, 0x05, 0x00, 0x03, 0x07, 0x01, 0x01
        /*0010*/ 	.byte	0x02, 0x03, 0x00, 0x00, 0x02, 0x06, 0x01, 0x00, 0x04, 0x0b, 0x08, 0x00, 0x09, 0x00, 0x00, 0x00
        /*0020*/ 	.byte	0x00, 0x00, 0x00, 0x00


//--------------------- .nv.info._Z15SublistKernel25P7SublistS0_iiii --------------------------
	.section	.nv.info._Z15SublistKernel25P7SublistS0_iiii,"",@"SHT_CUDA_INFO"
	.sectionflags	@""
	.align	4


	//----- nvinfo : EIATTR_CUDA_API_VERSION
	.align		4
        /*0000*/ 	.byte	0x04, 0x37
        /*0002*/ 	.short	(.L_79 - .L_78)
.L_78:
        /*0004*/ 	.word	0x00000082


	//----- nvinfo : EIATTR_KPARAM_INFO
	.align		4
.L_79:
        /*0008*/ 	.byte	0x04, 0x17
        /*000a*/ 	.short	(.L_81 - .L_80)
.L_80:
        /*000c*/ 	.word	0x00000000
        /*0010*/ 	.short	0x0005
        /*0012*/ 	.short	0x001c
        /*0014*/ 	.byte	0x00, 0xf0, 0x11, 0x00


	//----- nvinfo : EIATTR_KPARAM_INFO
	.align		4
.L_81:
        /*0018*/ 	.byte	0x04, 0x17
        /*001a*/ 	.short	(.L_83 - .L_82)
.L_82:
        /*001c*/ 	.word	0x00000000
        /*0020*/ 	.short	0x0004
        /*0022*/ 	.short	0x0018
        /*0024*/ 	.byte	0x00, 0xf0, 0x11, 0x00


	//----- nvinfo : EIATTR_KPARAM_INFO
	.align		4
.L_83:
        /*0028*/ 	.byte	0x04, 0x17
        /*002a*/ 	.short	(.L_85 - .L_84)
.L_84:
        /*002c*/ 	.word	0x00000000
        /*0030*/ 	.short	0x0003
        /*0032*/ 	.short	0x0014
        /*0034*/ 	.byte	0x00, 0xf0, 0x11, 0x00


	//----- nvinfo : EIATTR_KPARAM_INFO
	.align		4
.L_85:
        /*0038*/ 	.byte	0x04, 0x17
        /*003a*/ 	.short	(.L_87 - .L_86)
.L_86:
        /*003c*/ 	.word	0x00000000
        /*0040*/ 	.short	0x0002
        /*0042*/ 	.short	0x0010
        /*0044*/ 	.byte	0x00, 0xf0, 0x11, 0x00


	//----- nvinfo : EIATTR_KPARAM_INFO
	.align		4
.L_87:
        /*0048*/ 	.byte	0x04, 0x17
        /*004a*/ 	.short	(.L_89 - .L_88)
.L_88:
        /*004c*/ 	.word	0x00000000
        /*0050*/ 	.short	0x0001
        /*0052*/ 	.short	0x0008
        /*0054*/ 	.byte	0x00, 0xf5, 0x21, 0x00


	//----- nvinfo : EIATTR_KPARAM_INFO
	.align		4
.L_89:
        /*0058*/ 	.byte	0x04, 0x17
        /*005a*/ 	.short	(.L_91 - .L_90)
.L_90:
        /*005c*/ 	.word	0x00000000
        /*0060*/ 	.short	0x0000
        /*0062*/ 	.short	0x0000
        /*0064*/ 	.byte	0x00, 0xf5, 0x21, 0x00


	//----- nvinfo : EIATTR_SPARSE_MMA_MASK
	.align		4
.L_91:
        /*0068*/ 	.byte	0x03, 0x50
        /*006a*/ 	.short	0x0000


	//----- nvinfo : EIATTR_MAXREG_COUNT
	.align		4
        /*006c*/ 	.byte	0x03, 0x1b
        /*006e*/ 	.short	0x00ff


	//----- nvinfo : EIATTR_MERCURY_ISA_VERSION
	.align		4
        /*0070*/ 	.byte	0x03, 0x5f
        /*0072*/ 	.short	0x0101


	//----- nvinfo : EIATTR_VRC_CTA_INIT_COUNT
	.align		4
        /*0074*/ 	.byte	0x02, 0x4a
	.zero		1
	.zero		1


	//----- nvinfo : EIATTR_EXIT_INSTR_OFFSETS
	.align		4
        /*0078*/ 	.byte	0x04, 0x1c
        /*007a*/ 	.short	(.L_93 - .L_92)


	//   ....[0]....
.L_92:
        /*007c*/ 	.word	0x00000080


	//   ....[1]....
        /*0080*/ 	.word	0x000003d0


	//   ....[2]....
        /*0084*/ 	.word	0x00000400


	//----- nvinfo : EIATTR_CRS_STACK_SIZE
	.align		4
.L_93:
        /*0088*/ 	.byte	0x04, 0x1e
        /*008a*/ 	.short	(.L_95 - .L_94)
.L_94:
        /*008c*/ 	.word	0x00000000


	//----- nvinfo : EIATTR_CBANK_PARAM_SIZE
	.align		4
.L_95:
        /*0090*/ 	.byte	0x03, 0x19
        /*0092*/ 	.short	0x0020


	//----- nvinfo : EIATTR_PARAM_CBANK
	.align		4
        /*0094*/ 	.byte	0x04, 0x0a
        /*0096*/ 	.short	(.L_97 - .L_96)
	.align		4
.L_96:
        /*0098*/ 	.word	index@(.nv.constant0._Z15SublistKernel25P7SublistS0_iiii)
        /*009c*/ 	.short	0x0380
        /*009e*/ 	.short	0x0020


	//----- nvinfo : EIATTR_SW_WAR
	.align		4
.L_97:
        /*00a0*/ 	.byte	0x04, 0x36
        /*00a2*/ 	.short	(.L_99 - .L_98)
.L_98:
        /*00a4*/ 	.word	0x00000008
.L_99:


//--------------------- .nv.info._Z14SublistKernel4P7SublistS0_iii --------------------------
	.section	.nv.info._Z14SublistKernel4P7SublistS0_iii,"",@"SHT_CUDA_INFO"
	.sectionflags	@""
	.align	4


	//----- nvinfo : EIATTR_CUDA_API_VERSION
	.align		4
        /*0000*/ 	.byte	0x04, 0x37
        /*0002*/ 	.short	(.L_101 - .L_100)
.L_100:
        /*0004*/ 	.word	0x00000082


	//----- nvinfo : EIATTR_KPARAM_INFO
	.align		4
.L_101:
        /*0008*/ 	.byte	0x04, 0x17
        /*000a*/ 	.short	(.L_103 - .L_102)
.L_102:
        /*000c*/ 	.word	0x00000000
        /*0010*/ 	.short	0x0004
        /*0012*/ 	.short	0x0018
        /*0014*/ 	.byte	0x00, 0xf0, 0x11, 0x00


	//----- nvinfo : EIATTR_KPARAM_INFO
	.align		4
.L_103:
        /*0018*/ 	.byte	0x04, 0x17
        /*001a*/ 	.short	(.L_105 - .L_104)
.L_104:
        /*001c*/ 	.word	0x00000000
        /*0020*/ 	.short	0x0003
        /*0022*/ 	.short	0x0014
        /*0024*/ 	.byte	0x00, 0xf0, 0x11, 0x00


	//----- nvinfo : EIATTR_KPARAM_INFO
	.align		4
.L_105:
        /*0028*/ 	.byte	0x04, 0x17
        /*002a*/ 	.short	(.L_107 - .L_106)
.L_106:
        /*002c*/ 	.word	0x00000000
        /*0030*/ 	.short	0x0002
        /*0032*/ 	.short	0x0010
        /*0034*/ 	.byte	0x00, 0xf0, 0x11, 0x00


	//----- nvinfo : EIATTR_KPARAM_INFO
	.align		4
.L_107:
        /*0038*/ 	.byte	0x04, 0x17
        /*003a*/ 	.short	(.L_109 - .L_108)
.L_108:
        /*003c*/ 	.word	0x00000000
        /*0040*/ 	.short	0x0001
        /*0042*/ 	.short	0x0008
        /*0044*/ 	.byte	0x00, 0xf5, 0x21, 0x00


	//----- nvinfo : EIATTR_KPARAM_INFO
	.align		4
.L_109:
        /*0048*/ 	.byte	0x04, 0x17
        /*004a*/ 	.short	(.L_111 - .L_110)
.L_110:
        /*004c*/ 	.word	0x00000000
        /*0050*/ 	.short	0x0000
        /*0052*/ 	.short	0x0000
        /*0054*/ 	.byte	0x00, 0xf5, 0x21, 0x00


	//----- nvinfo : EIATTR_SPARSE_MMA_MASK
	.align		4
.L_111:
        /*0058*/ 	.byte	0x03, 0x50
        /*005a*/ 	.short	0x0000


	//----- nvinfo : EIATTR_MAXREG_COUNT
	.align		4
        /*005c*/ 	.byte	0x03, 0x1b
        /*005e*/ 	.short	0x00ff


	//----- nvinfo : EIATTR_NUM_BARRIERS
	.align		4
        /*0060*/ 	.byte	0x02, 0x4c
        /*0062*/ 	.byte	0x01
	.zero		1


	//----- nvinfo : EIATTR_MERCURY_ISA_VERSION
	.align		4
        /*0064*/ 	.byte	0x03, 0x5f
        /*0066*/ 	.short	0x0101


	//----- nvinfo : EIATTR_VRC_CTA_INIT_COUNT
	.align		4
        /*0068*/ 	.byte	0x02, 0x4a
	.zero		1
	.zero		1


	//----- nvinfo : EIATTR_EXIT_INSTR_OFFSETS
	.align		4
        /*006c*/ 	.byte	0x04, 0x1c
        /*006e*/ 	.short	(.L_113 - .L_112)


	//   ....[0]....
.L_112:
        /*0070*/ 	.word	0x00000090


	//   ....[1]....
        /*0074*/ 	.word	0x00000180


	//----- nvinfo : EIATTR_CBANK_PARAM_SIZE
	.align		4
.L_113:
        /*0078*/ 	.byte	0x03, 0x19
        /*007a*/ 	.short	0x001c


	//----- nvinfo : EIATTR_PARAM_CBANK
	.align		4
        /*007c*/ 	.byte	0x04, 0x0a
        /*007e*/ 	.short	(.L_115 - .L_114)
	.align		4
.L_114:
        /*0080*/ 	.word	index@(.nv.constant0._Z14SublistKernel4P7SublistS0_iii)
        /*0084*/ 	.short	0x0380
        /*0086*/ 	.short	0x001c


	//----- nvinfo : EIATTR_SW_WAR
	.align		4
.L_115:
        /*0088*/ 	.byte	0x04, 0x36
        /*008a*/ 	.short	(.L_117 - .L_116)
.L_116:
        /*008c*/ 	.word	0x00000008
.L_117:


//--------------------- .nv.info._Z14SublistKernel3P7Sublistii --------------------------
	.section	.nv.info._Z14SublistKernel3P7Sublistii,"",@"SHT_CUDA_INFO"
	.sectionflags	@""
	.align	4


	//----- nvinfo : EIATTR_CUDA_API_VERSION
	.align		4
        /*0000*/ 	.byte	0x04, 0x37
        /*0002*/ 	.short	(.L_119 - .L_118)
.L_118:
        /*0004*/ 	.word	0x00000082


	//----- nvinfo : EIATTR_KPARAM_INFO
	.align		4
.L_119:
        /*0008*/ 	.byte	0x04, 0x17
        /*000a*/ 	.short	(.L_121 - .L_120)
.L_120:
        /*000c*/ 	.word	0x00000000
        /*0010*/ 	.short	0x0002
        /*0012*/ 	.short	0x000c
        /*0014*/ 	.byte	0x00, 0xf0, 0x11, 0x00


	//----- nvinfo : EIATTR_KPARAM_INFO
	.align		4
.L_121:
        /*0018*/ 	.byte	0x04, 0x17
        /*001a*/ 	.short	(.L_123 - .L_122)
.L_122:
        /*001c*/ 	.word	0x00000000
        /*0020*/ 	.short	0x0001
        /*0022*/ 	.short	0x0008
        /*0024*/ 	.byte	0x00, 0xf0, 0x11, 0x00


	//----- nvinfo : EIATTR_KPARAM_INFO
	.align		4
.L_123:
        /*0028*/ 	.byte	0x04, 0x17
        /*002a*/ 	.short	(.L_125 - .L_124)
.L_124:
        /*002c*/ 	.word	0x00000000
        /*0030*/ 	.short	0x0000
        /*0032*/ 	.short	0x0000
        /*0034*/ 	.byte	0x00, 0xf5, 0x21, 0x00


	//----- nvinfo : EIATTR_SPARSE_MMA_MASK
	.align		4
.L_125:
        /*0038*/ 	.byte	0x03, 0x50
        /*003a*/ 	.short	0x0000


	//----- nvinfo : EIATTR_MAXREG_COUNT
	.align		4
        /*003c*/ 	.byte	0x03, 0x1b
        /*003e*/ 	.short	0x00ff


	//----- nvinfo : EIATTR_MERCURY_ISA_VERSION
	.align		4
        /*0040*/ 	.byte	0x03, 0x5f
        /*0042*/ 	.short	0x0101


	//----- nvinfo : EIATTR_VRC_CTA_INIT_COUNT
	.align		4
        /*0044*/ 	.byte	0x02, 0x4a
	.zero		1
	.zero		1


	//----- nvinfo : EIATTR_EXIT_INSTR_OFFSETS
	.align		4
        /*0048*/ 	.byte	0x04, 0x1c
        /*004a*/ 	.short	(.L_127 - .L_126)


	//   ....[0]....
.L_126:
        /*004c*/ 	.word	0x00000070


	//   ....[1]....
        /*0050*/ 	.word	0x000000c0


	//   ....[2]....
        /*0054*/ 	.word	0x00000170


	//----- nvinfo : EIATTR_CBANK_PARAM_SIZE
	.align		4
.L_127:
        /*0058*/ 	.byte	0x03, 0x19
        /*005a*/ 	.short	0x0010


	//----- nvinfo : EIATTR_PARAM_CBANK
	.align		4
        /*005c*/ 	.byte	0x04, 0x0a
        /*005e*/ 	.short	(.L_129 - .L_128)
	.align		4
.L_128:
        /*0060*/ 	.word	index@(.nv.constant0._Z14SublistKernel3P7Sublistii)
        /*0064*/ 	.short	0x0380
        /*0066*/ 	.short	0x0010


	//----- nvinfo : EIATTR_SW_WAR
	.align		4
.L_129:
        /*0068*/ 	.byte	0x04, 0x36
        /*006a*/ 	.short	(.L_131 - .L_130)
.L_130:
        /*006c*/ 	.word	0x00000008
.L_131:


//--------------------- .nv.info._Z14SublistKernel2P7SublistS0_iiii --------------------------
	.section	.nv.info._Z14SublistKernel2P7SublistS0_iiii,"",@"SHT_CUDA_INFO"
	.sectionflags	@""
	.align	4


	//----- nvinfo : EIATTR_CUDA_API_VERSION
	.align		4
        /*0000*/ 	.byte	0x04, 0x37
        /*0002*/ 	.short	(.L_133 - .L_132)
.L_132:
        /*0004*/ 	.word	0x00000082


	//----- nvinfo : EIATTR_KPARAM_INFO
	.align		4
.L_133:
        /*0008*/ 	.byte	0x04, 0x17
        /*000a*/ 	.short	(.L_135 - .L_134)
.L_134:
        /*000c*/ 	.word	0x00000000
        /*0010*/ 	.short	0x0005
        /*0012*/ 	.short	0x001c
        /*0014*/ 	.byte	0x00, 0xf0, 0x11, 0x00


	//----- nvinfo : EIATTR_KPARAM_INFO
	.align		4
.L_135:
        /*0018*/ 	.byte	0x04, 0x17
        /*001a*/ 	.short	(.L_137 - .L_136)
.L_136:
        /*001c*/ 	.word	0x00000000
        /*0020*/ 	.short	0x0004
        /*0022*/ 	.short	0x0018
        /*0024*/ 	.byte	0x00, 0xf0, 0x11, 0x00


	//----- nvinfo : EIATTR_KPARAM_INFO
	.align		4
.L_137:
        /*0028*/ 	.byte	0x04, 0x17
        /*002a*/ 	.short	(.L_139 - .L_138)
.L_138:
        /*002c*/ 	.word	0x00000000
        /*0030*/ 	.short	0x0003
        /*0032*/ 	.short	0x0014
        /*0034*/ 	.byte	0x00, 0xf0, 0x11, 0x00


	//----- nvinfo : EIATTR_KPARAM_INFO
	.align		4
.L_139:
        /*0038*/ 	.byte	0x04, 0x17
        /*003a*/ 	.short	(.L_141 - .L_140)
.L_140:
        /*003c*/ 	.word	0x00000000
        /*0040*/ 	.short	0x0002
        /*0042*/ 	.short	0x0010
        /*0044*/ 	.byte	0x00, 0xf0, 0x11, 0x00


	//----- nvinfo : EIATTR_KPARAM_INFO
	.align		4
.L_141:
        /*0048*/ 	.byte	0x04, 0x17
        /*004a*/ 	.short	(.L_143 - .L_142)
.L_142:
        /*004c*/ 	.word	0x00000000
        /*0050*/ 	.short	0x0001
        /*0052*/ 	.short	0x0008
        /*0054*/ 	.byte	0x00, 0xf5, 0x21, 0x00


	//----- nvinfo : EIATTR_KPARAM_INFO
	.align		4
.L_143:
        /*0058*/ 	.byte	0x04, 0x17
        /*005a*/ 	.short	(.L_145 - .L_144)
.L_144:
        /*005c*/ 	.word	0x00000000
        /*0060*/ 	.short	0x0000
        /*0062*/ 	.short	0x0000
        /*0064*/ 	.byte	0x00, 0xf5, 0x21, 0x00


	//----- nvinfo : EIATTR_SPARSE_MMA_MASK
	.align		4
.L_145:
        /*0068*/ 	.byte	0x03, 0x50
        /*006a*/ 	.short	0x0000


	//----- nvinfo : EIATTR_MAXREG_COUNT
	.align		4
        /*006c*/ 	.byte	0x03, 0x1b
        /*006e*/ 	.short	0x00ff


	//----- nvinfo : EIATTR_MERCURY_ISA_VERSION
	.align		4
        /*0070*/ 	.byte	0x03, 0x5f
        /*0072*/ 	.short	0x0101


	//----- nvinfo : EIATTR_VRC_CTA_INIT_COUNT
	.align		4
        /*0074*/ 	.byte	0x02, 0x4a
	.zero		1
	.zero		1


	//----- nvinfo : EIATTR_EXIT_INSTR_OFFSETS
	.align		4
        /*0078*/ 	.byte	0x04, 0x1c
        /*007a*/ 	.short	(.L_147 - .L_146)


	//   ....[0]....
.L_146:
        /*007c*/ 	.word	0x00000080


	//   ....[1]....
        /*0080*/ 	.word	0x00000520


	//   ....[2]....
        /*0084*/ 	.word	0x00000570


	//----- nvinfo : EIATTR_CRS_STACK_SIZE
	.align		4
.L_147:
        /*0088*/ 	.byte	0x04, 0x1e
        /*008a*/ 	.short	(.L_149 - .L_148)
.L_148:
        /*008c*/ 	.word	0x00000000


	//----- nvinfo : EIATTR_CBANK_PARAM_SIZE
	.align		4
.L_149:
        /*0090*/ 	.byte	0x03, 0x19
        /*0092*/ 	.short	0x0020


	//----- nvinfo : EIATTR_PARAM_CBANK
	.align		4
        /*0094*/ 	.byte	0x04, 0x0a
        /*0096*/ 	.short	(.L_151 - .L_150)
	.align		4
.L_150:
        /*0098*/ 	.word	index@(.nv.constant0._Z14SublistKernel2P7SublistS0_iiii)
        /*009c*/ 	.short	0x0380
        /*009e*/ 	.short	0x0020


	//----- nvinfo : EIATTR_SW_WAR
	.align		4
.L_151:
        /*00a0*/ 	.byte	0x04, 0x36
        /*00a2*/ 	.short	(.L_153 - .L_152)
.L_152:
        /*00a4*/ 	.word	0x00000008
.L_153:


//--------------------- .nv.info._Z14SublistKernel1P7SublistS0_iiiii --------------------------
	.section	.nv.info._Z14SublistKernel1P7SublistS0_iiiii,"",@"SHT_CUDA_INFO"
	.sectionflags	@""
	.align	4


	//----- nvinfo : EIATTR_CUDA_API_VERSION
	.align		4
        /*0000*/ 	.byte	0x04, 0x37
        /*0002*/ 	.short	(.L_155 - .L_154)
.L_154:
        /*0004*/ 	.word	0x00000082


	//----- nvinfo : EIATTR_KPARAM_INFO
	.align		4
.L_155:
        /*0008*/ 	.byte	0x04, 0x17
        /*000a*/ 	.short	(.L_157 - .L_156)
.L_156:
        /*000c*/ 	.word	0x00000000
        /*0010*/ 	.short	0x0006
        /*0012*/ 	.short	0x0020
        /*0014*/ 	.byte	0x00, 0xf0, 0x11, 0x00


	//----- nvinfo : EIATTR_KPARAM_INFO
	.align		4
.L_157:
        /*0018*/ 	.byte	0x04, 0x17
        /*001a*/ 	.short	(.L_159 - .L_158)
.L_158:
        /*001c*/ 	.word	0x00000000
        /*0020*/ 	.short	0x0005
        /*0022*/ 	.short	0x001c
        /*0024*/ 	.byte	0x00, 0xf0, 0x11, 0x00


	//----- nvinfo : EIATTR_KPARAM_INFO
	.align		4
.L_159:
        /*0028*/ 	.byte	0x04, 0x17
        /*002a*/ 	.short	(.L_161 - .L_160)
.L_160:
        /*002c*/ 	.word	0x00000000
        /*0030*/ 	.short	0x0004
        /*0032*/ 	.short	0x0018
        /*0034*/ 	.byte	0x00, 0xf0, 0x11, 0x00


	//----- nvinfo : EIATTR_KPARAM_INFO
	.align		4
.L_161:
        /*0038*/ 	.byte	0x04, 0x17
        /*003a*/ 	.short	(.L_163 - .L_162)
.L_162:
        /*003c*/ 	.word	0x00000000
        /*0040*/ 	.short	0x0003
        /*0042*/ 	.short	0x0014
        /*0044*/ 	.byte	0x00, 0xf0, 0x11, 0x00


	//----- nvinfo : EIATTR_KPARAM_INFO
	.align		4
.L_163:
        /*0048*/ 	.byte	0x04, 0x17
        /*004a*/ 	.short	(.L_165 - .L_164)
.L_164:
        /*004c*/ 	.word	0x00000000
        /*0050*/ 	.short	0x0002
        /*0052*/ 	.short	0x0010
        /*0054*/ 	.byte	0x00, 0xf0, 0x11, 0x00


	//----- nvinfo : EIATTR_KPARAM_INFO
	.align		4
.L_165:
        /*0058*/ 	.byte	0x04, 0x17
        /*005a*/ 	.short	(.L_167 - .L_166)
.L_166:
        /*005c*/ 	.word	0x00000000
        /*0060*/ 	.short	0x0001
        /*0062*/ 	.short	0x0008
        /*0064*/ 	.byte	0x00, 0xf5, 0x21, 0x00


	//----- nvinfo : EIATTR_KPARAM_INFO
	.align		4
.L_167:
        /*0068*/ 	.byte	0x04, 0x17
        /*006a*/ 	.short	(.L_169 - .L_168)
.L_168:
        /*006c*/ 	.word	0x00000000
        /*0070*/ 	.short	0x0000
        /*0072*/ 	.short	0x0000
        /*0074*/ 	.byte	0x00, 0xf5, 0x21, 0x00


	//----- nvinfo : EIATTR_SPARSE_MMA_MASK
	.align		4
.L_169:
        /*0078*/ 	.byte	0x03, 0x50
        /*007a*/ 	.short	0x0000


	//----- nvinfo : EIATTR_MAXREG_COUNT
	.align		4
        /*007c*/ 	.byte	0x03, 0x1b
        /*007e*/ 	.short	0x00ff


	//----- nvinfo : EIATTR_MERCURY_ISA_VERSION
	.align		4
        /*0080*/ 	.byte	0x03, 0x5f
        /*0082*/ 	.short	0x0101


	//----- nvinfo : EIATTR_VRC_CTA_INIT_COUNT
	.align		4
        /*0084*/ 	.byte	0x02, 0x4a
	.zero		1
	.zero		1


	//----- nvinfo : EIATTR_EXIT_INSTR_OFFSETS
	.align		4
        /*0088*/ 	.byte	0x04, 0x1c
        /*008a*/ 	.short	(.L_171 - .L_170)


	//   ....[0]....
.L_170:
        /*008c*/ 	.word	0x000000f0


	//   ....[1]....
        /*0090*/ 	.word	0x000001b0


	//----- nvinfo : EIATTR_CBANK_PARAM_SIZE
	.align		4
.L_171:
        /*0094*/ 	.byte	0x03, 0x19
        /*0096*/ 	.short	0x0024


	//----- nvinfo : EIATTR_PARAM_CBANK
	.align		4
        /*0098*/ 	.byte	0x04, 0x0a
        /*009a*/ 	.short	(.L_173 - .L_172)
	.align		4
.L_172:
        /*009c*/ 	.word	index@(.nv.constant0._Z14SublistKernel1P7SublistS0_iiiii)
        /*00a0*/ 	.short	0x0380
        /*00a2*/ 	.short	0x0024


	//----- nvinfo : EIATTR_SW_WAR
	.align		4
.L_173:
        /*00a4*/ 	.byte	0x04, 0x36
        /*00a6*/ 	.short	(.L_175 - .L_174)
.L_174:
        /*00a8*/ 	.word	0x00000008
.L_175:


//--------------------- .nv.info._Z15findsublisttailP7SublistPij --------------------------
	.section	.nv.info._Z15findsublisttailP7SublistPij,"",@"SHT_CUDA_INFO"
	.sectionflags	@""
	.align	4


	//----- nvinfo : EIATTR_CUDA_API_VERSION
	.align		4
        /*0000*/ 	.byte	0x04, 0x37
        /*0002*/ 	.short	(.L_177 - .L_176)
.L_176:
        /*0004*/ 	.word	0x00000082


	//----- nvinfo : EIATTR_KPARAM_INFO
	.align		4
.L_177:
        /*0008*/ 	.byte	0x04, 0x17
        /*000a*/ 	.short	(.L_179 - .L_178)
.L_178:
        /*000c*/ 	.word	0x00000000
        /*0010*/ 	.short	0x0002
        /*0012*/ 	.short	0x0010
        /*0014*/ 	.byte	0x00, 0xf0, 0x11, 0x00


	//----- nvinfo : EIATTR_KPARAM_INFO
	.align		4
.L_179:
        /*0018*/ 	.byte	0x04, 0x17
        /*001a*/ 	.short	(.L_181 - .L_180)
.L_180:
        /*001c*/ 	.word	0x00000000
        /*0020*/ 	.short	0x0001
        /*0022*/ 	.short	0x0008
        /*0024*/ 	.byte	0x00, 0xf5, 0x21, 0x00


	//----- nvinfo : EIATTR_KPARAM_INFO
	.align		4
.L_181:
        /*0028*/ 	.byte	0x04, 0x17
        /*002a*/ 	.short	(.L_183 - .L_182)
.L_182:
        /*002c*/ 	.word	0x00000000
        /*0030*/ 	.short	0x0000
        /*0032*/ 	.short	0x0000
        /*0034*/ 	.byte	0x00, 0xf5, 0x21, 0x00


	//----- nvinfo : EIATTR_SPARSE_MMA_MASK
	.align		4
.L_183:
        /*0038*/ 	.byte	0x03, 0x50
        /*003a*/ 	.short	0x0000


	//----- nvinfo : EIATTR_MAXREG_COUNT
	.align		4
        /*003c*/ 	.byte	0x03, 0x1b
        /*003e*/ 	.short	0x00ff


	//----- nvinfo : EIATTR_MERCURY_ISA_VERSION
	.align		4
        /*0040*/ 	.byte	0x03, 0x5f
        /*0042*/ 	.short	0x0101


	//----- nvinfo : EIATTR_VRC_CTA_INIT_COUNT
	.align		4
        /*0044*/ 	.byte	0x02, 0x4a
	.zero		1
	.zero		1


	//----- nvinfo : EIATTR_EXIT_INSTR_OFFSETS
	.align		4
        /*0048*/ 	.byte	0x04, 0x1c
        /*004a*/ 	.short	(.L_185 - .L_184)


	//   ....[0]....
.L_184:
        /*004c*/ 	.word	0x00000070


	//   ....[1]....
        /*0050*/ 	.word	0x000000d0


	//   ....[2]....
        /*0054*/ 	.word	0x00000100


	//----- nvinfo : EIATTR_CBANK_PARAM_SIZE
	.align		4
.L_185:
        /*0058*/ 	.byte	0x03, 0x19
        /*005a*/ 	.short	0x0014


	//----- nvinfo : EIATTR_PARAM_CBANK
	.align		4
        /*005c*/ 	.byte	0x04, 0x0a
        /*005e*/ 	.short	(.L_187 - .L_186)
	.align		4
.L_186:
        /*0060*/ 	.word	index@(.nv.constant0._Z15findsublisttailP7SublistPij)
        /*0064*/ 	.short	0x0380
        /*0066*/ 	.short	0x0014


	//----- nvinfo : EIATTR_SW_WAR
	.align		4
.L_187:
        /*0068*/ 	.byte	0x04, 0x36
        /*006a*/ 	.short	(.L_189 - .L_188)
.L_188:
        /*006c*/ 	.word	0x00000008
.L_189:


//--------------------- .nv.info._Z8findtailPiS_j --------------------------
	.section	.nv.info._Z8findtailPiS_j,"",@"SHT_CUDA_INFO"
	.sectionflags	@""
	.align	4


	//----- nvinfo : EIATTR_CUDA_API_VERSION
	.align		4
        /*0000*/ 	.byte	0x04, 0x37
        /*0002*/ 	.short	(.L_191 - .L_190)
.L_190:
        /*0004*/ 	.word	0x00000082


	//----- nvinfo : EIATTR_KPARAM_INFO
	.align		4
.L_191:
        /*0008*/ 	.byte	0x04, 0x17
        /*000a*/ 	.short	(.L_193 - .L_192)
.L_192:
        /*000c*/ 	.word	0x00000000
        /*0010*/ 	.short	0x0002
        /*0012*/ 	.short	0x0010
        /*0014*/ 	.byte	0x00, 0xf0, 0x11, 0x00


	//----- nvinfo : EIATTR_KPARAM_INFO
	.align		4
.L_193:
        /*0018*/ 	.byte	0x04, 0x17
        /*001a*/ 	.short	(.L_195 - .L_194)
.L_194:
        /*001c*/ 	.word	0x00000000
        /*0020*/ 	.short	0x0001
        /*0022*/ 	.short	0x0008
        /*0024*/ 	.byte	0x00, 0xf5, 0x21, 0x00


	//----- nvinfo : EIATTR_KPARAM_INFO
	.align		4
.L_195:
        /*0028*/ 	.byte	0x04, 0x17
        /*002a*/ 	.short	(.L_197 - .L_196)
.L_196:
        /*002c*/ 	.word	0x00000000
        /*0030*/ 	.short	0x0000
        /*0032*/ 	.short	0x0000
        /*0034*/ 	.byte	0x00, 0xf5, 0x21, 0x00


	//----- nvinfo : EIATTR_SPARSE_MMA_MASK
	.align		4
.L_197:
        /*0038*/ 	.byte	0x03, 0x50
        /*003a*/ 	.short	0x0000


	//----- nvinfo : EIATTR_MAXREG_COUNT
	.align		4
        /*003c*/ 	.byte	0x03, 0x1b
        /*003e*/ 	.short	0x00ff


	//----- nvinfo : EIATTR_MERCURY_ISA_VERSION
	.align		4
        /*0040*/ 	.byte	0x03, 0x5f
        /*0042*/ 	.short	0x0101


	//----- nvinfo : EIATTR_VRC_CTA_INIT_COUNT
	.align		4
        /*0044*/ 	.byte	0x02, 0x4a
	.zero		1
	.zero		1


	//----- nvinfo : EIATTR_EXIT_INSTR_OFFSETS
	.align		4
        /*0048*/ 	.byte	0x04, 0x1c
        /*004a*/ 	.short	(.L_199 - .L_198)


	//   ....[0]....
.L_198:
        /*004c*/ 	.word	0x00000070


	//   ....[1]....
        /*0050*/ 	.word	0x000000d0


	//   ....[2]....
        /*0054*/ 	.word	0x00000100


	//----- nvinfo : EIATTR_CBANK_PARAM_SIZE
	.align		4
.L_199:
        /*0058*/ 	.byte	0x03, 0x19
        /*005a*/ 	.short	0x0014


	//----- nvinfo : EIATTR_PARAM_CBANK
	.align		4
        /*005c*/ 	.byte	0x04, 0x0a
        /*005e*/ 	.short	(.L_201 - .L_200)
	.align		4
.L_200:
        /*0060*/ 	.word	index@(.nv.constant0._Z8findtailPiS_j)
        /*0064*/ 	.short	0x0380
        /*0066*/ 	.short	0x0014


	//----- nvinfo : EIATTR_SW_WAR
	.align		4
.L_201:
        /*0068*/ 	.byte	0x04, 0x36
        /*006a*/ 	.short	(.L_203 - .L_202)
.L_202:
        /*006c*/ 	.word	0x00000008
.L_203:


//--------------------- .nv.info._Z7reduce6PiS_j  --------------------------
	.section	.nv.info._Z7reduce6PiS_j,"",@"SHT_CUDA_INFO"
	.sectionflags	@""
	.align	4


	//----- nvinfo : EIATTR_CUDA_API_VERSION
	.align		4
        /*0000*/ 	.byte	0x04, 0x37
        /*0002*/ 	.short	(.L_205 - .L_204)
.L_204:
        /*0004*/ 	.word	0x00000082


	//----- nvinfo : EIATTR_KPARAM_INFO
	.align		4
.L_205:
        /*0008*/ 	.byte	0x04, 0x17
        /*000a*/ 	.short	(.L_207 - .L_206)
.L_206:
        /*000c*/ 	.word	0x00000000
        /*0010*/ 	.short	0x0002
        /*0012*/ 	.short	0x0010
        /*0014*/ 	.byte	0x00, 0xf0, 0x11, 0x00


	//----- nvinfo : EIATTR_KPARAM_INFO
	.align		4
.L_207:
        /*0018*/ 	.byte	0x04, 0x17
        /*001a*/ 	.short	(.L_209 - .L_208)
.L_208:
        /*001c*/ 	.word	0x00000000
        /*0020*/ 	.short	0x0001
        /*0022*/ 	.short	0x0008
        /*0024*/ 	.byte	0x00, 0xf5, 0x21, 0x00


	//----- nvinfo : EIATTR_KPARAM_INFO
	.align		4
.L_209:
        /*0028*/ 	.byte	0x04, 0x17
        /*002a*/ 	.short	(.L_211 - .L_210)
.L_210:
        /*002c*/ 	.word	0x00000000
        /*0030*/ 	.short	0x0000
        /*0032*/ 	.short	0x0000
        /*0034*/ 	.byte	0x00, 0xf5, 0x21, 0x00


	//----- nvinfo : EIATTR_SPARSE_MMA_MASK
	.align		4
.L_211:
        /*0038*/ 	.byte	0x03, 0x50
        /*003a*/ 	.short	0x0000


	//----- nvinfo : EIATTR_MAXREG_COUNT
	.align		4
        /*003c*/ 	.byte	0x03, 0x1b
        /*003e*/ 	.short	0x00ff


	//----- nvinfo : EIATTR_NUM_BARRIERS
	.align		4
        /*0040*/ 	.byte	0x02, 0x4c
        /*0042*/ 	.byte	0x01
	.zero		1


	//----- nvinfo : EIATTR_MERCURY_ISA_VERSION
	.align		4
        /*0044*/ 	.byte	0x03, 0x5f
        /*0046*/ 	.short	0x0101


	//----- nvinfo : EIATTR_VRC_CTA_INIT_COUNT
	.align		4
        /*0048*/ 	.byte	0x02, 0x4a
	.zero		1
	.zero		1


	//----- nvinfo : EIATTR_EXIT_INSTR_OFFSETS
	.align		4
        /*004c*/ 	.byte	0x04, 0x1c
        /*004e*/ 	.short	(.L_213 - .L_212)


	//   ....[0]....
.L_212:
        /*0050*/ 	.word	0x00000200


	//   ....[1]....
        /*0054*/ 	.word	0x000002d0


	//   ....[2]....
        /*0058*/ 	.word	0x00000320


	//----- nvinfo : EIATTR_CRS_STACK_SIZE
	.align		4
.L_213:
        /*005c*/ 	.byte	0x04, 0x1e
        /*005e*/ 	.short	(.L_215 - .L_214)
.L_214:
        /*0060*/ 	.word	0x00000000


	//----- nvinfo : EIATTR_CBANK_PARAM_SIZE
	.align		4
.L_215:
        /*0064*/ 	.byte	0x03, 0x19
        /*0066*/ 	.short	0x0014


	//----- nvinfo : EIATTR_PARAM_CBANK
	.align		4
        /*0068*/ 	.byte	0x04, 0x0a
        /*006a*/ 	.short	(.L_217 - .L_216)
	.align		4
.L_216:
        /*006c*/ 	.word	index@(.nv.constant0._Z7reduce6PiS_j)
        /*0070*/ 	.short	0x0380
        /*0072*/ 	.short	0x0014


	//----- nvinfo : EIATTR_SW_WAR
	.align		4
.L_217:
        /*0074*/ 	.byte	0x04, 0x36
        /*0076*/ 	.short	(.L_219 - .L_218)
.L_218:
        /*0078*/ 	.word	0x00000008
.L_219:


//--------------------- .nv.info._Z7Kernel4PiS_P7Sublistiii --------------------------
	.section	.nv.info._Z7Kernel4PiS_P7Sublistiii,"",@"SHT_CUDA_INFO"
	.sectionflags	@""
	.align	4


	//----- nvinfo : EIATTR_CUDA_API_VERSION
	.align		4
        /*0000*/ 	.byte	0x04, 0x37
        /*0002*/ 	.short	(.L_221 - .L_220)
.L_220:
        /*0004*/ 	.word	0x00000082


	//----- nvinfo : EIATTR_KPARAM_INFO
	.align		4
.L_221:
        /*0008*/ 	.byte	0x04, 0x17
        /*000a*/ 	.short	(.L_223 - .L_222)
.L_222:
        /*000c*/ 	.word	0x00000000
        /*0010*/ 	.short	0x0005
        /*0012*/ 	.short	0x0020
        /*0014*/ 	.byte	0x00, 0xf0, 0x11, 0x00


	//----- nvinfo : EIATTR_KPARAM_INFO
	.align		4
.L_223:
        /*0018*/ 	.byte	0x04, 0x17
        /*001a*/ 	.short	(.L_225 - .L_224)
.L_224:
        /*001c*/ 	.word	0x00000000
        /*0020*/ 	.short	0x0004
        /*0022*/ 	.short	0x001c
        /*0024*/ 	.byte	0x00, 0xf0, 0x11, 0x00


	//----- nvinfo : EIATTR_KPARAM_INFO
	.align		4
.L_225:
        /*0028*/ 	.byte	0x04, 0x17
        /*002a*/ 	.short	(.L_227 - .L_226)
.L_226:
        /*002c*/ 	.word	0x00000000
        /*0030*/ 	.short	0x0003
        /*0032*/ 	.short	0x0018
        /*0034*/ 	.byte	0x00, 0xf0, 0x11, 0x00


	//----- nvinfo : EIATTR_KPARAM_INFO
	.align		4
.L_227:
        /*0038*/ 	.byte	0x04, 0x17
        /*003a*/ 	.short	(.L_229 - .L_228)
.L_228:
        /*003c*/ 	.word	0x00000000
        /*0040*/ 	.short	0x0002
        /*0042*/ 	.short	0x0010
        /*0044*/ 	.byte	0x00, 0xf5, 0x21, 0x00


	//----- nvinfo : EIATTR_KPARAM_INFO
	.align		4
.L_229:
        /*0048*/ 	.byte	0x04, 0x17
        /*004a*/ 	.short	(.L_231 - .L_230)
.L_230:
        /*004c*/ 	.word	0x00000000
        /*0050*/ 	.short	0x0001
        /*0052*/ 	.short	0x0008
        /*0054*/ 	.byte	0x00, 0xf5, 0x21, 0x00


	//----- nvinfo : EIATTR_KPARAM_INFO
	.align		4
.L_231:
        /*0058*/ 	.byte	0x04, 0x17
        /*005a*/ 	.short	(.L_233 - .L_232)
.L_232:
        /*005c*/ 	.word	0x00000000
        /*0060*/ 	.short	0x0000
        /*0062*/ 	.short	0x0000
        /*0064*/ 	.byte	0x00, 0xf5, 0x21, 0x00


	//----- nvinfo : EIATTR_SPARSE_MMA_MASK
	.align		4
.L_233:
        /*0068*/ 	.byte	0x03, 0x50
        /*006a*/ 	.short	0x0000


	//----- nvinfo : EIATTR_MAXREG_COUNT
	.align		4
        /*006c*/ 	.byte	0x03, 0x1b
        /*006e*/ 	.short	0x00ff


	//----- nvinfo : EIATTR_MERCURY_ISA_VERSION
	.align		4
        /*0070*/ 	.byte	0x03, 0x5f
        /*0072*/ 	.short	0x0101


	//----- nvinfo : EIATTR_VRC_CTA_INIT_COUNT
	.align		4
        /*0074*/ 	.byte	0x02, 0x4a
	.zero		1
	.zero		1


	//----- nvinfo : EIATTR_EXIT_INSTR_OFFSETS
	.align		4
        /*0078*/ 	.byte	0x04, 0x1c
        /*007a*/ 	.short	(.L_235 - .L_234)


	//   ....[0]....
.L_234:
        /*007c*/ 	.word	0x000000a0


	//   ....[1]....
        /*0080*/ 	.word	0x00000180


	//----- nvinfo : EIATTR_CBANK_PARAM_SIZE
	.align		4
.L_235:
        /*0084*/ 	.byte	0x03, 0x19
        /*0086*/ 	.short	0x0024


	//----- nvinfo : EIATTR_PARAM_CBANK
	.align		4
        /*0088*/ 	.byte	0x04, 0x0a
        /*008a*/ 	.short	(.L_237 - .L_236)
	.align		4
.L_236:
        /*008c*/ 	.word	index@(.nv.constant0._Z7Kernel4PiS_P7Sublistiii)
        /*0090*/ 	.short	0x0380
        /*0092*/ 	.short	0x0024


	//----- nvinfo : EIATTR_SW_WAR
	.align		4
.L_237:
        /*0094*/ 	.byte	0x04, 0x36
        /*0096*/ 	.short	(.L_239 - .L_238)
.L_238:
        /*0098*/ 	.word	0x00000008
.L_239:


//--------------------- .nv.info._Z7Kernel3PiS_P7Sublistiii --------------------------
	.section	.nv.info._Z7Kernel3PiS_P7Sublistiii,"",@"SHT_CUDA_INFO"
	.sectionflags	@""
	.align	4


	//----- nvinfo : EIATTR_CUDA_API_VERSION
	.align		4
        /*0000*/ 	.byte	0x04, 0x37
        /*0002*/ 	.short	(.L_241 - .L_240)
.L_240:
        /*0004*/ 	.word	0x00000082


	//----- nvinfo : EIATTR_KPARAM_INFO
	.align		4
.L_241:
        /*0008*/ 	.byte	0x04, 0x17
        /*000a*/ 	.short	(.L_243 - .L_242)
.L_242:
        /*000c*/ 	.word	0x00000000
        /*0010*/ 	.short	0x0005
        /*0012*/ 	.short	0x0020
        /*0014*/ 	.byte	0x00, 0xf0, 0x11, 0x00


	//----- nvinfo : EIATTR_KPARAM_INFO
	.align		4
.L_243:
        /*0018*/ 	.byte	0x04, 0x17
        /*001a*/ 	.short	(.L_245 - .L_244)
.L_244:
        /*001c*/ 	.word	0x00000000
        /*0020*/ 	.short	0x0004
        /*0022*/ 	.short	0x001c
        /*0024*/ 	.byte	0x00, 0xf0, 0x11, 0x00


	//----- nvinfo : EIATTR_KPARAM_INFO
	.align		4
.L_245:
        /*0028*/ 	.byte	0x04, 0x17
        /*002a*/ 	.short	(.L_247 - .L_246)
.L_246:
        /*002c*/ 	.word	0x00000000
        /*0030*/ 	.short	0x0003
        /*0032*/ 	.short	0x0018
        /*0034*/ 	.byte	0x00, 0xf0, 0x11, 0x00


	//----- nvinfo : EIATTR_KPARAM_INFO
	.align		4
.L_247:
        /*0038*/ 	.byte	0x04, 0x17
        /*003a*/ 	.short	(.L_249 - .L_248)
.L_248:
        /*003c*/ 	.word	0x00000000
        /*0040*/ 	.short	0x0002
        /*0042*/ 	.short	0x0010
        /*0044*/ 	.byte	0x00, 0xf5, 0x21, 0x00


	//----- nvinfo : EIATTR_KPARAM_INFO
	.align		4
.L_249:
        /*0048*/ 	.byte	0x04, 0x17
        /*004a*/ 	.short	(.L_251 - .L_250)
.L_250:
        /*004c*/ 	.word	0x00000000
        /*0050*/ 	.short	0x0001
        /*0052*/ 	.short	0x0008
        /*0054*/ 	.byte	0x00, 0xf5, 0x21, 0x00


	//----- nvinfo : EIATTR_KPARAM_INFO
	.align		4
.L_251:
        /*0058*/ 	.byte	0x04, 0x17
        /*005a*/ 	.short	(.L_253 - .L_252)
.L_252:
        /*005c*/ 	.word	0x00000000
        /*0060*/ 	.short	0x0000
        /*0062*/ 	.short	0x0000
        /*0064*/ 	.byte	0x00, 0xf5, 0x21, 0x00


	//----- nvinfo : EIATTR_SPARSE_MMA_MASK
	.align		4
.L_253:
        /*0068*/ 	.byte	0x03, 0x50
        /*006a*/ 	.short	0x0000


	//----- nvinfo : EIATTR_MAXREG_COUNT
	.align		4
        /*006c*/ 	.byte	0x03, 0x1b
        /*006e*/ 	.short	0x00ff


	//----- nvinfo : EIATTR_MERCURY_ISA_VERSION
	.align		4
        /*0070*/ 	.byte	0x03, 0x5f
        /*0072*/ 	.short	0x0101


	//----- nvinfo : EIATTR_VRC_CTA_INIT_COUNT
	.align		4
        /*0074*/ 	.byte	0x02, 0x4a
	.zero		1
	.zero		1


	//----- nvinfo : EIATTR_EXIT_INSTR_OFFSETS
	.align		4
        /*0078*/ 	.byte	0x04, 0x1c
        /*007a*/ 	.short	(.L_255 - .L_254)


	//   ....[0]....
.L_254:
        /*007c*/ 	.word	0x00000070


	//   ....[1]....
        /*0080*/ 	.word	0x000000c0


	//   ....[2]....
        /*0084*/ 	.word	0x00000170


	//----- nvinfo : EIATTR_CBANK_PARAM_SIZE
	.align		4
.L_255:
        /*0088*/ 	.byte	0x03, 0x19
        /*008a*/ 	.short	0x0024


	//----- nvinfo : EIATTR_PARAM_CBANK
	.align		4
        /*008c*/ 	.byte	0x04, 0x0a
        /*008e*/ 	.short	(.L_257 - .L_256)
	.align		4
.L_256:
        /*0090*/ 	.word	index@(.nv.constant0._Z7Kernel3PiS_P7Sublistiii)
        /*0094*/ 	.short	0x0380
        /*0096*/ 	.short	0x0024


	//----- nvinfo : EIATTR_SW_WAR
	.align		4
.L_257:
        /*0098*/ 	.byte	0x04, 0x36
        /*009a*/ 	.short	(.L_259 - .L_258)
.L_258:
        /*009c*/ 	.word	0x00000008
.L_259:


//--------------------- .nv.info._Z7Kernel2PiS_P7Sublistiiii --------------------------
	.section	.nv.info._Z7Kernel2PiS_P7Sublistiiii,"",@"SHT_CUDA_INFO"
	.sectionflags	@""
	.align	4


	//----- nvinfo : EIATTR_CUDA_API_VERSION
	.align		4
        /*0000*/ 	.byte	0x04, 0x37
        /*0002*/ 	.short	(.L_261 - .L_260)
.L_260:
        /*0004*/ 	.word	0x00000082


	//----- nvinfo : EIATTR_KPARAM_INFO
	.align		4
.L_261:
        /*0008*/ 	.byte	0x04, 0x17
        /*000a*/ 	.short	(.L_263 - .L_262)
.L_262:
        /*000c*/ 	.word	0x00000000
        /*0010*/ 	.short	0x0006
        /*0012*/ 	.short	0x0024
        /*0014*/ 	.byte	0x00, 0xf0, 0x11, 0x00


	//----- nvinfo : EIATTR_KPARAM_INFO
	.align		4
.L_263:
        /*0018*/ 	.byte	0x04, 0x17
        /*001a*/ 	.short	(.L_265 - .L_264)
.L_264:
        /*001c*/ 	.word	0x00000000
        /*0020*/ 	.short	0x0005
        /*0022*/ 	.short	0x0020
        /*0024*/ 	.byte	0x00, 0xf0, 0x11, 0x00


	//----- nvinfo : EIATTR_KPARAM_INFO
	.align		4
.L_265:
        /*0028*/ 	.byte	0x04, 0x17
        /*002a*/ 	.short	(.L_267 - .L_266)
.L_266:
        /*002c*/ 	.word	0x00000000
        /*0030*/ 	.short	0x0004
        /*0032*/ 	.short	0x001c
        /*0034*/ 	.byte	0x00, 0xf0, 0x11, 0x00


	//----- nvinfo : EIATTR_KPARAM_INFO
	.align		4
.L_267:
        /*0038*/ 	.byte	0x04, 0x17
        /*003a*/ 	.short	(.L_269 - .L_268)
.L_268:
        /*003c*/ 	.word	0x00000000
        /*0040*/ 	.short	0x0003
        /*0042*/ 	.short	0x0018
        /*0044*/ 	.byte	0x00, 0xf0, 0x11, 0x00


	//----- nvinfo : EIATTR_KPARAM_INFO
	.align		4
.L_269:
        /*0048*/ 	.byte	0x04, 0x17
        /*004a*/ 	.short	(.L_271 - .L_270)
.L_270:
        /*004c*/ 	.word	0x00000000
        /*0050*/ 	.short	0x0002
        /*0052*/ 	.short	0x0010
        /*0054*/ 	.byte	0x00, 0xf5, 0x21, 0x00


	//----- nvinfo : EIATTR_KPARAM_INFO
	.align		4
.L_271:
        /*0058*/ 	.byte	0x04, 0x17
        /*005a*/ 	.short	(.L_273 - .L_272)
.L_272:
        /*005c*/ 	.word	0x00000000
        /*0060*/ 	.short	0x0001
        /*0062*/ 	.short	0x0008
        /*0064*/ 	.byte	0x00, 0xf5, 0x21, 0x00


	//----- nvinfo : EIATTR_KPARAM_INFO
	.align		4
.L_273:
        /*0068*/ 	.byte	0x04, 0x17
        /*006a*/ 	.short	(.L_275 - .L_274)
.L_274:
        /*006c*/ 	.word	0x00000000
        /*0070*/ 	.short	0x0000
        /*0072*/ 	.short	0x0000
        /*0074*/ 	.byte	0x00, 0xf5, 0x21, 0x00


	//----- nvinfo : EIATTR_SPARSE_MMA_MASK
	.align		4
.L_275:
        /*0078*/ 	.byte	0x03, 0x50
        /*007a*/ 	.short	0x0000


	//----- nvinfo : EIATTR_MAXREG_COUNT
	.align		4
        /*007c*/ 	.byte	0x03, 0x1b
        /*007e*/ 	.short	0x00ff


	//----- nvinfo : EIATTR_MERCURY_ISA_VERSION
	.align		4
        /*0080*/ 	.byte	0x03, 0x5f
        /*0082*/ 	.short	0x0101


	//----- nvinfo : EIATTR_VRC_CTA_INIT_COUNT
	.align		4
        /*0084*/ 	.byte	0x02, 0x4a
	.zero		1
	.zero		1


	//----- nvinfo : EIATTR_EXIT_INSTR_OFFSETS
	.align		4
        /*0088*/ 	.byte	0x04, 0x1c
        /*008a*/ 	.short	(.L_277 - .L_276)


	//   ....[0]....
.L_276:
        /*008c*/ 	.word	0x00000080


	//   ....[1]....
        /*0090*/ 	.word	0x00000330


	//   ....[2]....
        /*0094*/ 	.word	0x00000360


	//----- nvinfo : EIATTR_CRS_STACK_SIZE
	.align		4
.L_277:
        /*0098*/ 	.byte	0x04, 0x1e
        /*009a*/ 	.short	(.L_279 - .L_278)
.L_278:
        /*009c*/ 	.word	0x00000000


	//----- nvinfo : EIATTR_CBANK_PARAM_SIZE
	.align		4
.L_279:
        /*00a0*/ 	.byte	0x03, 0x19
        /*00a2*/ 	.short	0x0028


	//----- nvinfo : EIATTR_PARAM_CBANK
	.align		4
        /*00a4*/ 	.byte	0x04, 0x0a
        /*00a6*/ 	.short	(.L_281 - .L_280)
	.align		4
.L_280:
        /*00a8*/ 	.word	index@(.nv.constant0._Z7Kernel2PiS_P7Sublistiiii)
        /*00ac*/ 	.short	0x0380
        /*00ae*/ 	.short	0x0028


	//----- nvinfo : EIATTR_SW_WAR
	.align		4
.L_281:
        /*00b0*/ 	.byte	0x04, 0x36
        /*00b2*/ 	.short	(.L_283 - .L_282)
.L_282:
        /*00b4*/ 	.word	0x00000008
.L_283:


//--------------------- .nv.info._Z9Kernel1LBPiS_P7SublistiiiiS_i --------------------------
	.section	.nv.info._Z9Kernel1LBPiS_P7SublistiiiiS_i,"",@"SHT_CUDA_INFO"
	.sectionflags	@""
	.align	4


	//----- nvinfo : EIATTR_CUDA_API_VERSION
	.align		4
        /*0000*/ 	.byte	0x04, 0x37
        /*0002*/ 	.short	(.L_285 - .L_284)
.L_284:
        /*0004*/ 	.word	0x00000082


	//----- nvinfo : EIATTR_KPARAM_INFO
	.align		4
.L_285:
        /*0008*/ 	.byte	0x04, 0x17
        /*000a*/ 	.short	(.L_287 - .L_286)
.L_286:
        /*000c*/ 	.word	0x00000000
        /*0010*/ 	.short	0x0008
        /*0012*/ 	.short	0x0030
        /*0014*/ 	.byte	0x00, 0xf0, 0x11, 0x00


	//----- nvinfo : EIATTR_KPARAM_INFO
	.align		4
.L_287:
        /*0018*/ 	.byte	0x04, 0x17
        /*001a*/ 	.short	(.L_289 - .L_288)
.L_288:
        /*001c*/ 	.word	0x00000000
        /*0020*/ 	.short	0x0007
        /*0022*/ 	.short	0x0028
        /*0024*/ 	.byte	0x00, 0xf5, 0x21, 0x00


	//----- nvinfo : EIATTR_KPARAM_INFO
	.align		4
.L_289:
        /*0028*/ 	.byte	0x04, 0x17
        /*002a*/ 	.short	(.L_291 - .L_290)
.L_290:
        /*002c*/ 	.word	0x00000000
        /*0030*/ 	.short	0x0006
        /*0032*/ 	.short	0x0024
        /*0034*/ 	.byte	0x00, 0xf0, 0x11, 0x00


	//----- nvinfo : EIATTR_KPARAM_INFO
	.align		4
.L_291:
        /*0038*/ 	.byte	0x04, 0x17
        /*003a*/ 	.short	(.L_293 - .L_292)
.L_292:
        /*003c*/ 	.word	0x00000000
        /*0040*/ 	.short	0x0005
        /*0042*/ 	.short	0x0020
        /*0044*/ 	.byte	0x00, 0xf0, 0x11, 0x00


	//----- nvinfo : EIATTR_KPARAM_INFO
	.align		4
.L_293:
        /*0048*/ 	.byte	0x04, 0x17
        /*004a*/ 	.short	(.L_295 - .L_294)
.L_294:
        /*004c*/ 	.word	0x00000000
        /*0050*/ 	.short	0x0004
        /*0052*/ 	.short	0x001c
        /*0054*/ 	.byte	0x00, 0xf0, 0x11, 0x00


	//----- nvinfo : EIATTR_KPARAM_INFO
	.align		4
.L_295:
        /*0058*/ 	.byte	0x04, 0x17
        /*005a*/ 	.short	(.L_297 - .L_296)
.L_296:
        /*005c*/ 	.word	0x00000000
        /*0060*/ 	.short	0x0003
        /*0062*/ 	.short	0x0018
        /*0064*/ 	.byte	0x00, 0xf0, 0x11, 0x00


	//----- nvinfo : EIATTR_KPARAM_INFO
	.align		4
.L_297:
        /*0068*/ 	.byte	0x04, 0x17
        /*006a*/ 	.short	(.L_299 - .L_298)
.L_298:
        /*006c*/ 	.word	0x00000000
        /*0070*/ 	.short	0x0002
        /*0072*/ 	.short	0x0010
        /*0074*/ 	.byte	0x00, 0xf5, 0x21, 0x00


	//----- nvinfo : EIATTR_KPARAM_INFO
	.align		4
.L_299:
        /*0078*/ 	.byte	0x04, 0x17
        /*007a*/ 	.short	(.L_301 - .L_300)
.L_300:
        /*007c*/ 	.word	0x00000000
        /*0080*/ 	.short	0x0001
        /*0082*/ 	.short	0x0008
        /*0084*/ 	.byte	0x00, 0xf5, 0x21, 0x00


	//----- nvinfo : EIATTR_KPARAM_INFO
	.align		4
.L_301:
        /*0088*/ 	.byte	0x04, 0x17
        /*008a*/ 	.short	(.L_303 - .L_302)
.L_302:
        /*008c*/ 	.word	0x00000000
        /*0090*/ 	.short	0x0000
        /*0092*/ 	.short	0x0000
        /*0094*/ 	.byte	0x00, 0xf5, 0x21, 0x00


	//----- nvinfo : EIATTR_SPARSE_MMA_MASK
	.align		4
.L_303:
        /*0098*/ 	.byte	0x03, 0x50
        /*009a*/ 	.short	0x0000


	//----- nvinfo : EIATTR_MAXREG_COUNT
	.align		4
        /*009c*/ 	.byte	0x03, 0x1b
        /*009e*/ 	.short	0x00ff


	//----- nvinfo : EIATTR_MERCURY_ISA_VERSION
	.align		4
        /*00a0*/ 	.byte	0x03, 0x5f
        /*00a2*/ 	.short	0x0101


	//----- nvinfo : EIATTR_VRC_CTA_INIT_COUNT
	.align		4
        /*00a4*/ 	.byte	0x02, 0x4a
	.zero		1
	.zero		1


	//----- nvinfo : EIATTR_EXIT_INSTR_OFFSETS
	.align		4
        /*00a8*/ 	.byte	0x04, 0x1c
        /*00aa*/ 	.short	(.L_305 - .L_304)


	//   ....[0]....
.L_304:
        /*00ac*/ 	.word	0x00000070


	//   ....[1]....
        /*00b0*/ 	.word	0x000000e0


	//   ....[2]....
        /*00b4*/ 	.word	0x00000180


	//----- nvinfo : EIATTR_CBANK_PARAM_SIZE
	.align		4
.L_305:
        /*00b8*/ 	.byte	0x03, 0x19
        /*00ba*/ 	.short	0x0034


	//----- nvinfo : EIATTR_PARAM_CBANK
	.align		4
        /*00bc*/ 	.byte	0x04, 0x0a
        /*00be*/ 	.short	(.L_307 - .L_306)
	.align		4
.L_306:
        /*00c0*/ 	.word	index@(.nv.constant0._Z9Kernel1LBPiS_P7SublistiiiiS_i)
        /*00c4*/ 	.short	0x0380
        /*00c6*/ 	.short	0x0034


	//----- nvinfo : EIATTR_SW_WAR
	.align		4
.L_307:
        /*00c8*/ 	.byte	0x04, 0x36
        /*00ca*/ 	.short	(.L_309 - .L_308)
.L_308:
        /*00cc*/ 	.word	0x00000008
.L_309:


//--------------------- .nv.info._Z7Kernel1PiS_P7Sublistiiii --------------------------
	.section	.nv.info._Z7Kernel1PiS_P7Sublistiiii,"",@"SHT_CUDA_INFO"
	.sectionflags	@""
	.align	4


	//----- nvinfo : EIATTR_CUDA_API_VERSION
	.align		4
        /*0000*/ 	.byte	0x04, 0x37
        /*0002*/ 	.short	(.L_311 - .L_310)
.L_310:
        /*0004*/ 	.word	0x00000082


	//----- nvinfo : EIATTR_KPARAM_INFO
	.align		4
.L_311:
        /*0008*/ 	.byte	0x04, 0x17
        /*000a*/ 	.short	(.L_313 - .L_312)
.L_312:
        /*000c*/ 	.word	0x00000000
        /*0010*/ 	.short	0x0006
        /*0012*/ 	.short	0x0024
        /*0014*/ 	.byte	0x00, 0xf0, 0x11, 0x00


	//----- nvinfo : EIATTR_KPARAM_INFO
	.align		4
.L_313:
        /*0018*/ 	.byte	0x04, 0x17
        /*001a*/ 	.short	(.L_315 - .L_314)
.L_314:
        /*001c*/ 	.word	0x00000000
        /*0020*/ 	.short	0x0005
        /*0022*/ 	.short	0x0020
        /*0024*/ 	.byte	0x00, 0xf0, 0x11, 0x00


	//----- nvinfo : EIATTR_KPARAM_INFO
	.align		4
.L_315:
        /*0028*/ 	.byte	0x04, 0x17
        /*002a*/ 	.short	(.L_317 - .L_316)
.L_316:
        /*002c*/ 	.word	0x00000000
        /*0030*/ 	.short	0x0004
        /*0032*/ 	.short	0x001c
        /*0034*/ 	.byte	0x00, 0xf0, 0x11, 0x00


	//----- nvinfo : EIATTR_KPARAM_INFO
	.align		4
.L_317:
        /*0038*/ 	.byte	0x04, 0x17
        /*003a*/ 	.short	(.L_319 - .L_318)
.L_318:
        /*003c*/ 	.word	0x00000000
        /*0040*/ 	.short	0x0003
        /*0042*/ 	.short	0x0018
        /*0044*/ 	.byte	0x00, 0xf0, 0x11, 0x00


	//----- nvinfo : EIATTR_KPARAM_INFO
	.align		4
.L_319:
        /*0048*/ 	.byte	0x04, 0x17
        /*004a*/ 	.short	(.L_321 - .L_320)
.L_320:
        /*004c*/ 	.word	0x00000000
        /*0050*/ 	.short	0x0002
        /*0052*/ 	.short	0x0010
        /*0054*/ 	.byte	0x00, 0xf5, 0x21, 0x00


	//----- nvinfo : EIATTR_KPARAM_INFO
	.align		4
.L_321:
        /*0058*/ 	.byte	0x04, 0x17
        /*005a*/ 	.short	(.L_323 - .L_322)
.L_322:
        /*005c*/ 	.word	0x00000000
        /*0060*/ 	.short	0x0001
        /*0062*/ 	.short	0x0008
        /*0064*/ 	.byte	0x00, 0xf5, 0x21, 0x00


	//----- nvinfo : EIATTR_KPARAM_INFO
	.align		4
.L_323:
        /*0068*/ 	.byte	0x04, 0x17
        /*006a*/ 	.short	(.L_325 - .L_324)
.L_324:
        /*006c*/ 	.word	0x00000000
        /*0070*/ 	.short	0x0000
        /*0072*/ 	.short	0x0000
        /*0074*/ 	.byte	0x00, 0xf5, 0x21, 0x00


	//----- nvinfo : EIATTR_SPARSE_MMA_MASK
	.align		4
.L_325:
        /*0078*/ 	.byte	0x03, 0x50
        /*007a*/ 	.short	0x0000


	//----- nvinfo : EIATTR_MAXREG_COUNT
	.align		4
        /*007c*/ 	.byte	0x03, 0x1b
        /*007e*/ 	.short	0x00ff


	//----- nvinfo : EIATTR_MERCURY_ISA_VERSION
	.align		4
        /*0080*/ 	.byte	0x03, 0x5f
        /*0082*/ 	.short	0x0101


	//----- nvinfo : EIATTR_VRC_CTA_INIT_COUNT
	.align		4
        /*0084*/ 	.byte	0x02, 0x4a
	.zero		1
	.zero		1


	//----- nvinfo : EIATTR_EXIT_INSTR_OFFSETS
	.align		4
        /*0088*/ 	.byte	0x04, 0x1c
        /*008a*/ 	.short	(.L_327 - .L_326)


	//   ....[0]....
.L_326:
        /*008c*/ 	.word	0x000000f0


	//   ....[1]....
        /*0090*/ 	.word	0x000001a0


	//----- nvinfo : EIATTR_CBANK_PARAM_SIZE
	.align		4
.L_327:
        /*0094*/ 	.byte	0x03, 0x19
        /*0096*/ 	.short	0x0028


	//----- nvinfo : EIATTR_PARAM_CBANK
	.align		4
        /*0098*/ 	.byte	0x04, 0x0a
        /*009a*/ 	.short	(.L_329 - .L_328)
	.align		4
.L_328:
        /*009c*/ 	.word	index@(.nv.constant0._Z7Kernel1PiS_P7Sublistiiii)
        /*00a0*/ 	.short	0x0380
        /*00a2*/ 	.short	0x0028


	//----- nvinfo : EIATTR_SW_WAR
	.align		4
.L_329:
        /*00a4*/ 	.byte	0x04, 0x36
        /*00a6*/ 	.short	(.L_331 - .L_330)
.L_330:
        /*00a8*/ 	.word	0x00000008
.L_331:


//--------------------- .nv.callgraph             --------------------------
	.section	.nv.callgraph,"",@"SHT_CUDA_CALLGRAPH"
	.align	4
	.sectionentsize	8
	.align		4
        /*0000*/ 	.word	0x00000000
	.align		4
        /*0004*/ 	.word	0xffffffff
	.align		4
        /*0008*/ 	.word	0x00000000
	.align		4
        /*000c*/ 	.word	0xfffffffe
	.align		4
        /*0010*/ 	.word	0x00000000
	.align		4
        /*0014*/ 	.word	0xfffffffd
	.align		4
        /*0018*/ 	.word	0x00000000
	.align		4
        /*001c*/ 	.word	0xfffffffc


//--------------------- .text._Z15SublistKernel25P7SublistS0_iiii --------------------------
	.section	.text._Z15SublistKernel25P7SublistS0_iiii,"ax",@progbits
	.align	128
        .global         _Z15SublistKernel25P7SublistS0_iiii
        .type           _Z15SublistKernel25P7SublistS0_iiii,@function
        .size           _Z15SublistKernel25P7SublistS0_iiii,(.L_x_40 - _Z15SublistKernel25P7SublistS0_iiii)
        .other          _Z15SublistKernel25P7SublistS0_iiii,@"STO_CUDA_ENTRY STV_DEFAULT"
_Z15SublistKernel25P7SublistS0_iiii:
.text._Z15SublistKernel25P7SublistS0_iiii:
[----:B------:R-:W-:Y:S01]  /*0000*/  LDC R1, c[0x0][0x37c] ;  /* 0x0000df00ff017b82 */ /* 0x000fe20000000800 */
[----:B------:R-:W0:Y:S07]  /*0010*/  S2R R3, SR_TID.X ;  /* 0x0000000000037919 */ /* 0x000e2e0000002100 */
[----:B------:R-:W0:Y:S01]  /*0020*/  S2UR UR4, SR_CTAID.X ;  /* 0x00000000000479c3 */ /* 0x000e220000002500 */
[----:B------:R-:W1:Y:S07]  /*0030*/  LDCU.64 UR6, c[0x0][0x390] ;  /* 0x00007200ff0677ac */ /* 0x000e6e0008000a00 */
[----:B------:R-:W0:Y:S02]  /*0040*/  LDC R0, c[0x0][0x360] ;  /* 0x0000d800ff007b82 */ /* 0x000e240000000800 */
[----:B0-----:R-:W-:-:S04]  /*0050*/  IMAD R0, R0, UR4, R3 ;  /* 0x0000000400007c24 */ /* 0x001fc8000f8e0203 */
[----:B-1----:R-:W-:-:S05]  /*0060*/  IMAD R2, R0, UR6, RZ ;  /* 0x0000000600027c24 */ /* 0x002fca000f8e02ff */
[----:B------:R-:W-:-:S13]  /*0070*/  ISETP.GE.AND P0, PT, R2, UR7, PT ;  /* 0x0000000702007c0c */ /* 0x000fda000bf06270 */
[----:B------:R-:W-:Y:S05]  /*0080*/  @P0 EXIT ;  /* 0x000000000000094d */ /* 0x000fea0003800000 */
[----:B------:R-:W0:Y:S01]  /*0090*/  LDC.64 R2, c[0x0][0x388] ;  /* 0x0000e200ff027b82 */ /* 0x000e220000000a00 */
[----:B------:R-:W1:Y:S07]  /*00a0*/  LDCU.64 UR4, c[0x0][0x358] ;  /* 0x00006b00ff0477ac */ /* 0x000e6e0008000a00 */
[----:B------:R-:W2:Y:S01]  /*00b0*/  LDC.64 R6, c[0x0][0x380] ;  /* 0x0000e000ff067b82 */ /* 0x000ea20000000a00 */
[----:B0-----:R-:W-:-:S05]  /*00c0*/  IMAD.WIDE R2, R0, 0x14, R2 ;  /* 0x0000001400027825 */ /* 0x001fca00078e0202 */
[----:B-1----:R-:W2:Y:S04]  /*00d0*/  LDG.E R5, desc[UR4][R2.64] ;  /* 0x0000000402057981 */ /* 0x002ea8000c1e1900 */
[----:B------:R-:W3:Y:S01]  /*00e0*/  LDG.E R8, desc[UR4][R2.64+0x4] ;  /* 0x0000040402087981 */ /* 0x000ee2000c1e1900 */
[----:B--2---:R-:W-:-:S05]  /*00f0*/  IMAD.WIDE R4, R5, 0x14, R6 ;  /* 0x0000001405047825 */ /* 0x004fca00078e0206 */
[----:B------:R0:W5:Y:S01]  /*0100*/  LDG.E R11, desc[UR4][R4.64+0x8] ;  /* 0x00000804040b7981 */ /* 0x000162000c1e1900 */
[----:B---3--:R-:W-:Y:S01]  /*0110*/  ISETP.GE.AND P0, PT, R8, 0x1, PT ;  /* 0x000000010800780c */ /* 0x008fe20003f06270 */
[----:B------:R-:W-:Y:S01]  /*0120*/  BSSY.RECONVERGENT B0, `(.L_x_0) ;  /* 0x0000014000007945 */ /* 0x000fe20003800200 */
[----:B------:R-:W-:-:S11]  /*0130*/  MOV R9, R8 ;  /* 0x0000000800097202 */ /* 0x000fd60000000f00 */
[----:B0-----:R-:W-:Y:S05]  /*0140*/  @!P0 BRA `(.L_x_1) ;  /* 0x0000000000448947 */ /* 0x001fea0003800000 */
[----:B------:R-:W0:Y:S01]  /*0150*/  LDC.64 R6, c[0x0][0x380] ;  /* 0x0000e000ff067b82 */ /* 0x000e220000000a00 */
[----:B------:R-:W-:-:S07]  /*0160*/  IADD3 R15, PT, PT, -R0, RZ, RZ ;  /* 0x000000ff000f7210 */ /* 0x000fce0007ffe1ff */
.L_x_4:
[----:B0-----:R-:W-:-:S05]  /*0170*/  IMAD.WIDE.U32 R4, R9, 0x14, R6 ;  /* 0x0000001409047825 */ /* 0x001fca00078e0006 */
[----:B------:R-:W2:Y:S01]  /*0180*/  LDG.E R13, desc[UR4][R4.64+0xc] ;  /* 0x00000c04040d7981 */ /* 0x000ea2000c1e1900 */
[----:B------:R-:W-:Y:S01]  /*0190*/  IMAD.MOV.U32 R8, RZ, RZ, R9 ;  /* 0x000000ffff087224 */ /* 0x000fe200078e0009 */
[----:B------:R-:W-:Y:S02]  /*01a0*/  BSSY.RECONVERGENT B1, `(.L_x_2) ;  /* 0x000000a000017945 */ /* 0x000fe40003800200 */
[----:B--2---:R0:W-:Y:S01]  /*01b0*/  STG.E desc[UR4][R4.64+0x10], R13 ;  /* 0x0000100d04007986 */ /* 0x0041e2000c101904 */
[----:B------:R-:W-:Y:S02]  /*01c0*/  ISETP.GE.AND P0, PT, R13, 0x1, PT ;  /* 0x000000010d00780c */ /* 0x000fe40003f06270 */
[----:B------:R-:W-:-:S04]  /*01d0*/  MOV R9, R13 ;  /* 0x0000000d00097202 */ /* 0x000fc80000000f00 */
[----:B------:R-:W-:-:S07]  /*01e0*/  ISETP.GT.AND P1, PT, R9, RZ, PT ;  /* 0x000000ff0900720c */ /* 0x000fce0003f24270 */
[----:B0-----:R-:W-:Y:S06]  /*01f0*/  @!P0 BRA `(.L_x_3) ;  /* 0x0000000000108947 */ /* 0x001fec0003800000 */
[----:B------:R-:W2:Y:S04]  /*0200*/  LDG.E R10, desc[UR4][R4.64+0x8] ;  /* 0x00000804040a7981 */ /* 0x000ea8000c1e1900 */
[----:B------:R0:W-:Y:S01]  /*0210*/  STG.E desc[UR4][R4.64+0xc], R15 ;  /* 0x00000c0f04007986 */ /* 0x0001e2000c101904 */
[----:B--2--5:R-:W-:-:S05]  /*0220*/  IMAD.IADD R11, R11, 0x1, R10 ;  /* 0x000000010b0b7824 */ /* 0x024fca00078e020a */
[----:B------:R0:W-:Y:S02]  /*0230*/  STG.E desc[UR4][R4.64+0x8], R11 ;  /* 0x0000080b04007986 */ /* 0x0001e4000c101904 */
.L_x_3:
[----:B------:R-:W-:Y:S05]  /*0240*/  BSYNC.RECONVERGENT B1 ;  /* 0x0000000000017941 */ /* 0x000fea0003800200 */
.L_x_2:
[----:B------:R-:W-:Y:S05]  /*0250*/  @P1 BRA `(.L_x_4) ;  /* 0xfffffffc00c41947 */ /* 0x000fea000383ffff */
.L_x_1:
[----:B------:R-:W-:Y:S05]  /*0260*/  BSYNC.RECONVERGENT B0 ;  /* 0x0000000000007941 */ /* 0x000fea0003800200 */
.L_x_0:
[----:B0-----:R-:W0:Y:S01]  /*0270*/  LDC R5, c[0x0][0x39c] ;  /* 0x0000e700ff057b82 */ /* 0x001e220000000800 */
[----:B------:R-:W-:Y:S01]  /*0280*/  BSSY.RECONVERGENT B0, `(.L_x_5) ;  /* 0x0000013000007945 */ /* 0x000fe20003800200 */
[----:B0-----:R-:W-:-:S13]  /*0290*/  ISETP.NE.AND P0, PT, R8, R5, PT ;  /* 0x000000050800720c */ /* 0x001fda0003f05270 */
[----:B------:R-:W-:Y:S05]  /*02a0*/  @P0 BRA `(.L_x_6) ;  /* 0x0000000000280947 */ /* 0x000fea0003800000 */
[----:B------:R-:W-:-:S05]  /*02b0*/  IMAD.WIDE R4, R5, 0x14, R6 ;  /* 0x0000001405047825 */ /* 0x000fca00078e0206 */
[----:B------:R-:W2:Y:S01]  /*02c0*/  LDG.E R6, desc[UR4][R4.64+0x8] ;  /* 0x0000080404067981 */ /* 0x000ea2000c1e1900 */
[----:B------:R-:W-:Y:S01]  /*02d0*/  IADD3 R9, PT, PT, -R0, RZ, RZ ;  /* 0x000000ff00097210 */ /* 0x000fe20007ffe1ff */
[----:B------:R-:W-:-:S04]  /*02e0*/  IMAD.MOV.U32 R7, RZ, RZ, -0x1 ;  /* 0xffffffffff077424 */ /* 0x000fc800078e00ff */
[----:B------:R0:W-:Y:S04]  /*02f0*/  STG.E desc[UR4][R4.64+0xc], R9 ;  /* 0x00000c0904007986 */ /* 0x0001e8000c101904 */
[----:B------:R0:W-:Y:S01]  /*0300*/  STG.E desc[UR4][R4.64+0x10], R7 ;  /* 0x0000100704007986 */ /* 0x0001e2000c101904 */
[----:B--2--5:R-:W-:-:S05]  /*0310*/  IADD3 R11, PT, PT, R6, R11, RZ ;  /* 0x0000000b060b7210 */ /* 0x024fca0007ffe0ff */
[----:B------:R0:W-:Y:S04]  /*0320*/  STG.E desc[UR4][R4.64+0x8], R11 ;  /* 0x0000080b04007986 */ /* 0x0001e8000c101904 */
[----:B------:R0:W-:Y:S01]  /*0330*/  STG.E desc[UR4][R2.64+0xc], R7 ;  /* 0x00000c0702007986 */ /* 0x0001e2000c101904 */
[----:B------:R-:W-:Y:S05]  /*0340*/  BRA `(.L_x_7) ;  /* 0x0000000000187947 */ /* 0x000fea0003800000 */
.L_x_6:
[----:B------:R-:W-:-:S13]  /*0350*/  ISETP.GT.AND P0, PT, R9, -0x1, PT ;  /* 0xffffffff0900780c */ /* 0x000fda0003f04270 */
[----:B------:R-:W0:Y:S01]  /*0360*/  @!P0 LDC.64 R4, c[0x0][0x388] ;  /* 0x0000e200ff048b82 */ /* 0x000e220000000a00 */
[----:B------:R-:W-:-:S05]  /*0370*/  @!P0 IMAD.MOV R9, RZ, RZ, -R9 ;  /* 0x000000ffff098224 */ /* 0x000fca00078e0a09 */
[----:B------:R1:W-:Y:S01]  /*0380*/  @!P0 STG.E desc[UR4][R2.64+0xc], R9 ;  /* 0x00000c0902008986 */ /* 0x0003e2000c101904 */
[----:B0-----:R-:W-:-:S05]  /*0390*/  @!P0 IMAD.WIDE.U32 R4, R9, 0x14, R4 ;  /* 0x0000001409048825 */ /* 0x001fca00078e0004 */
[----:B-----5:R1:W-:Y:S02]  /*03a0*/  @!P0 STG.E desc[UR4][R4.64+0x8], R11 ;  /* 0x0000080b04008986 */ /* 0x0203e4000c101904 */
.L_x_7:
[----:B------:R-:W-:Y:S05]  /*03b0*/  BSYNC.RECONVERGENT B0 ;  /* 0x0000000000007941 */ /* 0x000fea0003800200 */
.L_x_5:
[----:B------:R-:W-:-:S13]  /*03c0*/  ISETP.NE.AND P0, PT, R0, RZ, PT ;  /* 0x000000ff0000720c */ /* 0x000fda0003f05270 */
[----:B------:R-:W-:Y:S05]  /*03d0*/  @P0 EXIT ;  /* 0x000000000000094d */ /* 0x000fea0003800000 */
[----:B01----:R-:W0:Y:S02]  /*03e0*/  LDC.64 R2, c[0x0][0x388] ;  /* 0x0000e200ff027b82 */ /* 0x003e240000000a00 */
[----:B0-----:R-:W-:Y:S01]  /*03f0*/  STG.E desc[UR4][R2.64+0x8], RZ ;  /* 0x000008ff02007986 */ /* 0x001fe2000c101904 */
[----:B------:R-:W-:Y:S05]  /*0400*/  EXIT ;  /* 0x000000000000794d */ /* 0x000fea0003800000 */
.L_x_8:
[----:B------:R-:W-:-:S00]  /*0410*/  BRA `(.L_x_8) ;  /* 0xfffffffc00fc7947 */ /* 0x000fc0000383ffff */
[----:B------:R-:W-:-:S00]  /*0420*/  NOP ;  /* 0x0000000000007918 */ /* 0x000fc00000000000 */
        /* <DEDUP_REMOVED lines=13> */
.L_x_40:


//--------------------- .text._Z14SublistKernel4P7SublistS0_iii --------------------------
	.section	.text._Z14SublistKernel4P7SublistS0_iii,"ax",@progbits
	.align	128
        .global         _Z14SublistKernel4P7SublistS0_iii
        .type           _Z14SublistKernel4P7SublistS0_iii,@function
        .size           _Z14SublistKernel4P7SublistS0_iii,(.L_x_41 - _Z14SublistKernel4P7SublistS0_iii)
        .other          _Z14SublistKernel4P7SublistS0_iii,@"STO_CUDA_ENTRY STV_DEFAULT"
_Z14SublistKernel4P7SublistS0_iii:
.text._Z14SublistKernel4P7SublistS0_iii:
[----:B------:R-:W-:Y:S01]  /*0000*/  LDC R1, c[0x0][0x37c] ;  /* 0x0000df00ff017b82 */ /* 0x000fe20000000800 */
[----:B------:R-:W0:Y:S07]  /*0010*/  S2R R0, SR_CTAID.X ;  /* 0x0000000000007919 */ /* 0x000e2e0000002500 */
[----:B------:R-:W0:Y:S01]  /*0020*/  S2UR UR4, SR_CTAID.Y ;  /* 0x00000000000479c3 */ /* 0x000e220000002600 */
[----:B------:R-:W1:Y:S01]  /*0030*/  LDCU UR5, c[0x0][0x360] ;  /* 0x00006c00ff0577ac */ /* 0x000e620008000800 */
[----:B------:R-:W1:Y:S01]  /*0040*/  S2R R5, SR_TID.X ;  /* 0x0000000000057919 */ /* 0x000e620000002100 */
[----:B------:R-:W2:Y:S01]  /*0050*/  LDCU UR6, c[0x0][0x394] ;  /* 0x00007280ff0677ac */ /* 0x000ea20008000800 */
[----:B0-----:R-:W-:-:S05]  /*0060*/  IADD3 R0, PT, PT, R0, UR4, RZ ;  /* 0x0000000400007c10 */ /* 0x001fca000fffe0ff */
[----:B-1----:R-:W-:-:S05]  /*0070*/  IMAD R5, R0, UR5, R5 ;  /* 0x0000000500057c24 */ /* 0x002fca000f8e0205 */
[----:B--2---:R-:W-:-:S13]  /*0080*/  ISETP.GE.AND P0, PT, R5, UR6, PT ;  /* 0x0000000605007c0c */ /* 0x004fda000bf06270 */
[----:B------:R-:W-:Y:S05]  /*0090*/  @P0 EXIT ;  /* 0x000000000000094d */ /* 0x000fea0003800000 */
[----:B------:R-:W0:Y:S01]  /*00a0*/  LDC.64 R2, c[0x0][0x380] ;  /* 0x0000e000ff027b82 */ /* 0x000e220000000a00 */
[----:B------:R-:W1:Y:S01]  /*00b0*/  LDCU.64 UR4, c[0x0][0x358] ;  /* 0x00006b00ff0477ac */ /* 0x000e620008000a00 */
[----:B0-----:R-:W-:-:S06]  /*00c0*/  IMAD.WIDE R2, R5, 0x14, R2 ;  /* 0x0000001405027825 */ /* 0x001fcc00078e0202 */
[----:B------:R-:W0:Y:S01]  /*00d0*/  LDC.64 R4, c[0x0][0x388] ;  /* 0x0000e200ff047b82 */ /* 0x000e220000000a00 */
[----:B-1----:R-:W2:Y:S04]  /*00e0*/  LDG.E R0, desc[UR4][R2.64+0xc] ;  /* 0x00000c0402007981 */ /* 0x002ea8000c1e1900 */
[----:B------:R-:W3:Y:S01]  /*00f0*/  LDG.E R9, desc[UR4][R2.64+0x10] ;  /* 0x0000100402097981 */ /* 0x000ee2000c1e1900 */
[----:B--2---:R-:W-:-:S05]  /*0100*/  IABS R7, R0 ;  /* 0x0000000000077213 */ /* 0x004fca0000000000 */
[----:B0-----:R-:W-:Y:S02]  /*0110*/  IMAD.WIDE R4, R7, 0x14, R4 ;  /* 0x0000001407047825 */ /* 0x001fe400078e0204 */
[----:B------:R-:W2:Y:S04]  /*0120*/  LDG.E R7, desc[UR4][R2.64+0x8] ;  /* 0x0000080402077981 */ /* 0x000ea8000c1e1900 */
[----:B------:R-:W2:Y:S04]  /*0130*/  LDG.E R4, desc[UR4][R4.64+0x8] ;  /* 0x0000080404047981 */ /* 0x000ea8000c1e1900 */
[----:B---3--:R-:W-:Y:S01]  /*0140*/  STG.E desc[UR4][R2.64+0xc], R9 ;  /* 0x00000c0902007986 */ /* 0x008fe2000c101904 */
[----:B--2---:R-:W-:-:S05]  /*0150*/  IADD3 R7, PT, PT, R4, R7, RZ ;  /* 0x0000000704077210 */ /* 0x004fca0007ffe0ff */
[----:B------:R-:W-:Y:S01]  /*0160*/  STG.E desc[UR4][R2.64+0x8], R7 ;  /* 0x0000080702007986 */ /* 0x000fe2000c101904 */
[----:B------:R-:W-:Y:S06]  /*0170*/  BAR.SYNC.DEFER_BLOCKING 0x0 ;  /* 0x0000000000007b1d */ /* 0x000fec0000010000 */
[----:B------:R-:W-:Y:S05]  /*0180*/  EXIT ;  /* 0x000000000000794d */ /* 0x000fea0003800000 */
.L_x_9:
        /* <DEDUP_REMOVED lines=15> */
.L_x_41:


//--------------------- .text._Z14SublistKernel3P7Sublistii --------------------------
	.section	.text._Z14SublistKernel3P7Sublistii,"ax",@progbits
	.align	128
        .global         _Z14SublistKernel3P7Sublistii
        .type           _Z14SublistKernel3P7Sublistii,@function
        .size           _Z14SublistKernel3P7Sublistii,(.L_x_42 - _Z14SublistKernel3P7Sublistii)
        .other          _Z14SublistKernel3P7Sublistii,@"STO_CUDA_ENTRY STV_DEFAULT"
_Z14SublistKernel3P7Sublistii:
.text._Z14SublistKernel3P7Sublistii:
[----:B------:R-:W-:Y:S01]  /*0000*/  LDC R1, c[0x0][0x37c] ;  /* 0x0000df00ff017b82 */ /* 0x000fe20000000800 */
[----:B------:R-:W0:Y:S07]  /*0010*/  S2R R0, SR_TID.X ;  /* 0x0000000000007919 */ /* 0x000e2e0000002100 */
[----:B------:R-:W1:Y:S01]  /*0020*/  S2UR UR4, SR_CTAID.X ;  /* 0x00000000000479c3 */ /* 0x000e620000002500 */
[----:B------:R-:W1:Y:S02]  /*0030*/  LDCU UR5, c[0x0][0x360] ;  /* 0x00006c00ff0577ac */ /* 0x000e640008000800 */
[----:B-1----:R-:W-:Y:S01]  /*0040*/  UIMAD UR4, UR4, UR5, URZ ;  /* 0x00000005040472a4 */ /* 0x002fe2000f8e02ff */
[----:B0-----:R-:W-:-:S05]  /*0050*/  IMAD.MOV R0, RZ, RZ, -R0 ;  /* 0x000000ffff007224 */ /* 0x001fca00078e0a00 */
[----:B------:R-:W-:-:S13]  /*0060*/  ISETP.NE.AND P0, PT, R0, UR4, PT ;  /* 0x0000000400007c0c */ /* 0x000fda000bf05270 */
[----:B------:R-:W-:Y:S05]  /*0070*/  @P0 EXIT ;  /* 0x000000000000094d */ /* 0x000fea0003800000 */
[----:B------:R-:W0:Y:S01]  /*0080*/  LDC.64 R2, c[0x0][0x380] ;  /* 0x0000e000ff027b82 */ /* 0x000e220000000a00 */
[----:B------:R-:W0:Y:S02]  /*0090*/  LDCU.64 UR4, c[0x0][0x358] ;  /* 0x00006b00ff0477ac */ /* 0x000e240008000a00 */
[----:B0-----:R-:W2:Y:S02]  /*00a0*/  LDG.E R2, desc[UR4][R2.64+0xc] ;  /* 0x00000c0402027981 */ /* 0x001ea4000c1e1900 */
[----:B--2---:R-:W-:-:S13]  /*00b0*/  ISETP.NE.AND P0, PT, R2, -0x1, PT ;  /* 0xffffffff0200780c */ /* 0x004fda0003f05270 */
[----:B------:R-:W-:Y:S05]  /*00c0*/  @!P0 EXIT ;  /* 0x000000000000894d */ /* 0x000fea0003800000 */
[----:B------:R-:W0:Y:S01]  /*00d0*/  LDC.64 R4, c[0x0][0x380] ;  /* 0x0000e000ff047b82 */ /* 0x000e220000000a00 */
[----:B------:R-:W-:Y:S02]  /*00e0*/  HFMA2 R9, -RZ, RZ, 0, 0 ;  /* 0x00000000ff097431 */ /* 0x000fe400000001ff */
[----:B------:R-:W-:-:S07]  /*00f0*/  IMAD.MOV.U32 R7, RZ, RZ, R2 ;  /* 0x000000ffff077224 */ /* 0x000fce00078e0002 */
.L_x_10:
[----:B01----:R-:W-:-:S05]  /*0100*/  IMAD.WIDE R2, R7, 0x14, R4 ;  /* 0x0000001407027825 */ /* 0x003fca00078e0204 */
[----:B------:R-:W2:Y:S04]  /*0110*/  LDG.E R7, desc[UR4][R2.64+0xc] ;  /* 0x00000c0402077981 */ /* 0x000ea8000c1e1900 */
[----:B------:R-:W3:Y:S01]  /*0120*/  LDG.E R0, desc[UR4][R2.64+0x8] ;  /* 0x0000080402007981 */ /* 0x000ee2000c1e1900 */
[----:B--2---:R-:W-:Y:S01]  /*0130*/  ISETP.NE.AND P0, PT, R7, -0x1, PT ;  /* 0xffffffff0700780c */ /* 0x004fe20003f05270 */
[----:B---3--:R-:W-:-:S05]  /*0140*/  IMAD.IADD R9, R0, 0x1, R9 ;  /* 0x0000000100097824 */ /* 0x008fca00078e0209 */
[----:B------:R1:W-:Y:S07]  /*0150*/  STG.E desc[UR4][R2.64+0x8], R9 ;  /* 0x0000080902007986 */ /* 0x0003ee000c101904 */
[----:B------:R-:W-:Y:S05]  /*0160*/  @P0 BRA `(.L_x_10) ;  /* 0xfffffffc00e40947 */ /* 0x000fea000383ffff */
[----:B------:R-:W-:Y:S05]  /*0170*/  EXIT ;  /* 0x000000000000794d */ /* 0x000fea0003800000 */
.L_x_11:
        /* <DEDUP_REMOVED lines=16> */
.L_x_42:


//--------------------- .text._Z14SublistKernel2P7SublistS0_iiii --------------------------
	.section	.text._Z14SublistKernel2P7SublistS0_iiii,"ax",@progbits
	.align	128
        .global         _Z14SublistKernel2P7SublistS0_iiii
        .type           _Z14SublistKernel2P7SublistS0_iiii,@function
        .size           _Z14SublistKernel2P7SublistS0_iiii,(.L_x_43 - _Z14SublistKernel2P7SublistS0_iiii)
        .other          _Z14SublistKernel2P7SublistS0_iiii,@"STO_CUDA_ENTRY STV_DEFAULT"
_Z14SublistKernel2P7SublistS0_iiii:
.text._Z14SublistKernel2P7SublistS0_iiii:
        /* <DEDUP_REMOVED lines=13> */
[----:B-1----:R-:W2:Y:S02]  /*00d0*/  LDG.E R13, desc[UR4][R6.64+0x4] ;  /* 0x00000404060d7981 */ /* 0x002ea4000c1e1900 */
[----:B--2---:R-:W-:-:S06]  /*00e0*/  IMAD.WIDE R10, R13, 0x14, R4 ;  /* 0x000000140d0a7825 */ /* 0x004fcc00078e0204 */
[----:B------:R-:W2:Y:S01]  /*00f0*/  LDG.E R10, desc[UR4][R10.64+0xc] ;  /* 0x00000c040a0a7981 */ /* 0x000ea2000c1e1900 */
[----:B------:R-:W-:Y:S01]  /*0100*/  BSSY.RECONVERGENT B0, `(.L_x_12) ;  /* 0x0000008000007945 */ /* 0x000fe20003800200 */
[----:B------:R-:W-:Y:S01]  /*0110*/  HFMA2 R0, -RZ, RZ, 0, 0 ;  /* 0x00000000ff007431 */ /* 0x000fe200000001ff */
[----:B------:R-:W-:Y:S02]  /*0120*/  ISETP.GE.AND P1, PT, R13, RZ, PT ;  /* 0x000000ff0d00720c */ /* 0x000fe40003f26270 */
[----:B--2---:R-:W-:-:S13]  /*0130*/  ISETP.GE.AND P0, PT, R10, RZ, PT ;  /* 0x000000ff0a00720c */ /* 0x004fda0003f06270 */
[----:B------:R-:W-:Y:S05]  /*0140*/  @!P0 BRA `(.L_x_13) ;  /* 0x00000000000c8947 */ /* 0x000fea0003800000 */
[----:B------:R-:W2:Y:S02]  /*0150*/  LDG.E R11, desc[UR4][R6.64] ;  /* 0x00000004060b7981 */ /* 0x000ea4000c1e1900 */
[----:B--2---:R-:W-:-:S05]  /*0160*/  IMAD.WIDE R10, R11, 0x14, R4 ;  /* 0x000000140b0a7825 */ /* 0x004fca00078e0204 */
[----:B------:R0:W5:Y:S02]  /*0170*/  LDG.E R0, desc[UR4][R10.64+0x8] ;  /* 0x000008040a007981 */ /* 0x000164000c1e1900 */
.L_x_13:
[----:B------:R-:W-:Y:S05]  /*0180*/  BSYNC.RECONVERGENT B0 ;  /* 0x0000000000007941 */ /* 0x000fea0003800200 */
.L_x_12:
[----:B------:R-:W-:Y:S04]  /*0190*/  BSSY.RECONVERGENT B0, `(.L_x_14) ;  /* 0x000001a000007945 */ /* 0x000fe80003800200 */
[----:B------:R-:W-:Y:S05]  /*01a0*/  @!P1 BRA `(.L_x_15) ;  /* 0x0000000000609947 */ /* 0x000fea0003800000 */
[----:B0-----:R-:W-:-:S05]  /*01b0*/  IMAD.WIDE.U32 R10, R13, 0x14, R4 ;  /* 0x000000140d0a7825 */ /* 0x001fca00078e0004 */
[----:B------:R-:W2:Y:S01]  /*01c0*/  LDG.E R8, desc[UR4][R10.64+0xc] ;  /* 0x00000c040a087981 */ /* 0x000ea2000c1e1900 */
[----:B------:R-:W-:-:S05]  /*01d0*/  IADD3 R15, P2, PT, R10, 0xc, RZ ;  /* 0x0000000c0a0f7810 */ /* 0x000fca0007f5e0ff */
[----:B------:R-:W-:Y:S01]  /*01e0*/  IMAD.X R16, RZ, RZ, R11, P2 ;  /* 0x000000ffff107224 */ /* 0x000fe200010e060b */
[----:B--2---:R-:W-:-:S13]  /*01f0*/  ISETP.GE.AND P1, PT, R8, RZ, PT ;  /* 0x000000ff0800720c */ /* 0x004fda0003f26270 */
[----:B------:R-:W-:Y:S05]  /*0200*/  @!P1 BRA `(.L_x_15) ;  /* 0x0000000000489947 */ /* 0x000fea0003800000 */
[----:B------:R-:W-:Y:S01]  /*0210*/  BSSY.RECONVERGENT B1, `(.L_x_16) ;  /* 0x0000010000017945 */ /* 0x000fe20003800200 */
[----:B------:R-:W-:-:S07]  /*0220*/  IADD3 R17, PT, PT, -R9, RZ, RZ ;  /* 0x000000ff09117210 */ /* 0x000fce0007ffe1ff */
.L_x_17:
[----:B------:R-:W-:Y:S01]  /*0230*/  IMAD.MOV.U32 R12, RZ, RZ, R15 ;  /* 0x000000ffff0c7224 */ /* 0x000fe200078e000f */
[----:B------:R-:W-:-:S05]  /*0240*/  MOV R13, R16 ;  /* 0x00000010000d7202 */ /* 0x000fca0000000f00 */
[----:B------:R-:W2:Y:S01]  /*0250*/  LDG.E R11, desc[UR4][R12.64+-0x4] ;  /* 0xfffffc040c0b7981 */ /* 0x000ea2000c1e1900 */
[----:B------:R-:W-:-:S03]  /*0260*/  MOV R14, R8 ;  /* 0x00000008000e7202 */ /* 0x000fc60000000f00 */
[----:B------:R0:W-:Y:S04]  /*0270*/  STG.E desc[UR4][R12.64+0x4], R8 ;  /* 0x000004080c007986 */ /* 0x0001e8000c101904 */
[----:B------:R1:W-:Y:S01]  /*0280*/  STG.E desc[UR4][R12.64], R17 ;  /* 0x000000110c007986 */ /* 0x0003e2000c101904 */
[----:B--2--5:R-:W-:Y:S02]  /*0290*/  IMAD.IADD R0, R11, 0x1, R0 ;  /* 0x000000010b007824 */ /* 0x024fe400078e0200 */
[----:B------:R-:W-:-:S03]  /*02a0*/  IMAD.WIDE.U32 R10, R8, 0x14, R4 ;  /* 0x00000014080a7825 */ /* 0x000fc600078e0004 */
[----:B------:R1:W-:Y:S04]  /*02b0*/  STG.E desc[UR4][R12.64+-0x4], R0 ;  /* 0xfffffc000c007986 */ /* 0x0003e8000c101904 */
[----:B0-----:R-:W2:Y:S01]  /*02c0*/  LDG.E R8, desc[UR4][R10.64+0xc] ;  /* 0x00000c040a087981 */ /* 0x001ea2000c1e1900 */
[----:B------:R-:W-:-:S05]  /*02d0*/  IADD3 R15, P2, PT, R10, 0xc, RZ ;  /* 0x0000000c0a0f7810 */ /* 0x000fca0007f5e0ff */
[----:B------:R-:W-:Y:S01]  /*02e0*/  IMAD.X R16, RZ, RZ, R11, P2 ;  /* 0x000000ffff107224 */ /* 0x000fe200010e060b */
[----:B--2---:R-:W-:-:S13]  /*02f0*/  ISETP.GE.AND P1, PT, R8, RZ, PT ;  /* 0x000000ff0800720c */ /* 0x004fda0003f26270 */
[----:B-1----:R-:W-:Y:S05]  /*0300*/  @P1 BRA `(.L_x_17) ;  /* 0xfffffffc00c81947 */ /* 0x002fea000383ffff */
[----:B------:R-:W-:Y:S05]  /*0310*/  BSYNC.RECONVERGENT B1 ;  /* 0x0000000000017941 */ /* 0x000fea0003800200 */
.L_x_16:
[----:B------:R-:W-:-:S07]  /*0320*/  MOV R13, R14 ;  /* 0x0000000e000d7202 */ /* 0x000fce0000000f00 */
.L_x_15:
[----:B------:R-:W-:Y:S05]  /*0330*/  BSYNC.RECONVERGENT B0 ;  /* 0x0000000000007941 */ /* 0x000fea0003800200 */
.L_x_14:
[----:B0-----:R-:W0:Y:S01]  /*0340*/  LDC R10, c[0x0][0x39c] ;  /* 0x0000e700ff0a7b82 */ /* 0x001e220000000800 */
[----:B------:R-:W-:Y:S01]  /*0350*/  BSSY.RECONVERGENT B0, `(.L_x_18) ;  /* 0x000001a000007945 */ /* 0x000fe20003800200 */
[----:B0-----:R-:W-:-:S13]  /*0360*/  ISETP.NE.AND P1, PT, R13, R10, PT ;  /* 0x0000000a0d00720c */ /* 0x001fda0003f25270 */
[----:B------:R-:W-:Y:S05]  /*0370*/  @P1 BRA `(.L_x_19) ;  /* 0x00000000002c1947 */ /* 0x000fea0003800000 */
[----:B------:R-:W-:-:S05]  /*0380*/  IMAD.WIDE R10, R10, 0x14, R4 ;  /* 0x000000140a0a7825 */ /* 0x000fca00078e0204 */
[----:B------:R-:W2:Y:S04]  /*0390*/  LDG.E R13, desc[UR4][R10.64+0x8] ;  /* 0x000008040a0d7981 */ /* 0x000ea8000c1e1900 */
[----:B------:R-:W3:Y:S01]  /*03a0*/  LDG.E R15, desc[UR4][R10.64+0xc] ;  /* 0x00000c040a0f7981 */ /* 0x000ee2000c1e1900 */
[----:B------:R-:W-:Y:S01]  /*03b0*/  IMAD.MOV R19, RZ, RZ, -R9 ;  /* 0x000000ffff137224 */ /* 0x000fe200078e0a09 */
[----:B------:R-:W-:-:S04]  /*03c0*/  MOV R17, 0xffffffff ;  /* 0xffffffff00117802 */ /* 0x000fc80000000f00 */
[----:B------:R0:W-:Y:S01]  /*03d0*/  STG.E desc[UR4][R10.64+0xc], R19 ;  /* 0x00000c130a007986 */ /* 0x0001e2000c101904 */
[----:B--2--5:R-:W-:-:S03]  /*03e0*/  IADD3 R13, PT, PT, R13, R0, RZ ;  /* 0x000000000d0d7210 */ /* 0x024fc60007ffe0ff */
[----:B---3--:R0:W-:Y:S04]  /*03f0*/  STG.E desc[UR4][R10.64+0x10], R15 ;  /* 0x0000100f0a007986 */ /* 0x0081e8000c101904 */
[----:B------:R0:W-:Y:S04]  /*0400*/  STG.E desc[UR4][R10.64+0x8], R13 ;  /* 0x0000080d0a007986 */ /* 0x0001e8000c101904 */
[----:B------:R0:W-:Y:S01]  /*0410*/  STG.E desc[UR4][R6.64+0xc], R17 ;  /* 0x00000c1106007986 */ /* 0x0001e2000c101904 */
[----:B------:R-:W-:Y:S05]  /*0420*/  BRA `(.L_x_20) ;  /* 0x0000000000307947 */ /* 0x000fea0003800000 */
.L_x_19:
[----:B------:R-:W-:-:S06]  /*0430*/  IMAD.WIDE R10, R13, 0x14, R4 ;  /* 0x000000140d0a7825 */ /* 0x000fcc00078e0204 */
[----:B------:R-:W2:Y:S02]  /*0440*/  LDG.E R10, desc[UR4][R10.64+0xc] ;  /* 0x00000c040a0a7981 */ /* 0x000ea4000c1e1900 */
[----:B--2---:R-:W-:-:S13]  /*0450*/  ISETP.GT.AND P1, PT, R10, -0x1, PT ;  /* 0xffffffff0a00780c */ /* 0x004fda0003f24270 */
[----:B------:R-:W-:Y:S05]  /*0460*/  @P1 BRA `(.L_x_20) ;  /* 0x0000000000201947 */ /* 0x000fea0003800000 */
[----:B------:R-:W-:-:S05]  /*0470*/  IADD3 R13, PT, PT, -R10, RZ, RZ ;  /* 0x000000ff0a0d7210 */ /* 0x000fca0007ffe1ff */
[----:B------:R-:W-:Y:S01]  /*0480*/  @P0 IMAD.WIDE.U32 R10, R13, 0x14, R2 ;  /* 0x000000140d0a0825 */ /* 0x000fe200078e0002 */
[----:B------:R1:W-:Y:S04]  /*0490*/  STG.E desc[UR4][R6.64+0xc], R13 ;  /* 0x00000c0d06007986 */ /* 0x0003e8000c101904 */
[----:B-----5:R1:W-:Y:S01]  /*04a0*/  @P0 STG.E desc[UR4][R10.64+0x8], R0 ;  /* 0x000008000a000986 */ /* 0x0203e2000c101904 */
[----:B------:R-:W-:Y:S05]  /*04b0*/  @P0 BRA `(.L_x_20) ;  /* 0x00000000000c0947 */ /* 0x000fea0003800000 */
[----:B-1----:R-:W2:Y:S01]  /*04c0*/  LDG.E R7, desc[UR4][R6.64+0x8] ;  /* 0x0000080406077981 */ /* 0x002ea2000c1e1900 */
[----:B------:R-:W-:-:S05]  /*04d0*/  IMAD.WIDE.U32 R10, R13, 0x14, R2 ;  /* 0x000000140d0a7825 */ /* 0x000fca00078e0002 */
[----:B--2---:R2:W-:Y:S02]  /*04e0*/  STG.E desc[UR4][R10.64+0x8], R7 ;  /* 0x000008070a007986 */ /* 0x0045e4000c101904 */
.L_x_20:
[----:B------:R-:W-:Y:S05]  /*04f0*/  BSYNC.RECONVERGENT B0 ;  /* 0x0000000000007941 */ /* 0x000fea0003800200 */
.L_x_18:
[----:B012---:R-:W0:Y:S02]  /*0500*/  LDC R7, c[0x0][0x398] ;  /* 0x0000e600ff077b82 */ /* 0x007e240000000800 */
[----:B0-----:R-:W-:-:S13]  /*0510*/  ISETP.NE.AND P0, PT, R9, R7, PT ;  /* 0x000000070900720c */ /* 0x001fda0003f05270 */
[----:B------:R-:W-:Y:S05]  /*0520*/  @P0 EXIT ;  /* 0x000000000000094d */ /* 0x000fea0003800000 */
[----:B------:R-:W-:-:S06]  /*0530*/  IMAD.WIDE R4, R7, 0x14, R4 ;  /* 0x0000001407047825 */ /* 0x000fcc00078e0204 */
[----:B------:R-:W2:Y:S01]  /*0540*/  LDG.E R5, desc[UR4][R4.64+0x8] ;  /* 0x0000080404057981 */ /* 0x000ea2000c1e1900 */
[----:B------:R-:W-:-:S05]  /*0550*/  IMAD.WIDE R2, R7, 0x14, R2 ;  /* 0x0000001407027825 */ /* 0x000fca00078e0202 */
[----:B--2---:R-:W-:Y:S01]  /*0560*/  STG.E desc[UR4][R2.64+0x8], R5 ;  /* 0x0000080502007986 */ /* 0x004fe2000c101904 */
[----:B------:R-:W-:Y:S05]  /*0570*/  EXIT ;  /* 0x000000000000794d */ /* 0x000fea0003800000 */
.L_x_21:
        /* <DEDUP_REMOVED lines=16> */
.L_x_43:


//--------------------- .text._Z14SublistKernel1P7SublistS0_iiiii --------------------------
	.section	.text._Z14SublistKernel1P7SublistS0_iiiii,"ax",@progbits
	.align	128
        .global         _Z14SublistKernel1P7SublistS0_iiiii
        .type           _Z14SublistKernel1P7SublistS0_iiiii,@function
        .size           _Z14SublistKernel1P7SublistS0_iiiii,(.L_x_44 - _Z14SublistKernel1P7SublistS0_iiiii)
        .other          _Z14SublistKernel1P7SublistS0_iiiii,@"STO_CUDA_ENTRY STV_DEFAULT"
_Z14SublistKernel1P7SublistS0_iiiii:
.text._Z14SublistKernel1P7SublistS0_iiiii:
[----:B------:R-:W-:Y:S01]  /*0000*/  LDC R1, c[0x0][0x37c] ;  /* 0x0000df00ff017b82 */ /* 0x000fe20000000800 */
[----:B------:R-:W0:Y:S07]  /*0010*/  S2R R0, SR_TID.X ;  /* 0x0000000000007919 */ /* 0x000e2e0000002100 */
[----:B------:R-:W0:Y:S08]  /*0020*/  S2UR UR4, SR_CTAID.X ;  /* 0x00000000000479c3 */ /* 0x000e300000002500 */
[----:B------:R-:W0:Y:S08]  /*0030*/  LDC R7, c[0x0][0x360] ;  /* 0x0000d800ff077b82 */ /* 0x000e300000000800 */
[----:B------:R-:W1:Y:S08]  /*0040*/  LDC.64 R2, c[0x0][0x390] ;  /* 0x0000e400ff027b82 */ /* 0x000e700000000a00 */
[----:B------:R-:W2:Y:S01]  /*0050*/  LDC.64 R8, c[0x0][0x398] ;  /* 0x0000e600ff087b82 */ /* 0x000ea20000000a00 */
[----:B0-----:R-:W-:-:S05]  /*0060*/  IMAD R7, R7, UR4, R0 ;  /* 0x0000000407077c24 */ /* 0x001fca000f8e0200 */
[C---:B------:R-:W-:Y:S01]  /*0070*/  ISETP.NE.AND P1, PT, R7.reuse, RZ, PT ;  /* 0x000000ff0700720c */ /* 0x040fe20003f25270 */
[----:B-1----:R-:W-:-:S04]  /*0080*/  IMAD R0, R7, R2, RZ ;  /* 0x0000000207007224 */ /* 0x002fc800078e02ff */
[C---:B------:R-:W-:Y:S01]  /*0090*/  VIADD R2, R0.reuse, 0x1 ;  /* 0x0000000100027836 */ /* 0x040fe20000000000 */
[----:B--2---:R-:W-:-:S04]  /*00a0*/  ISETP.NE.AND P0, PT, R0, R9, PT ;  /* 0x000000090000720c */ /* 0x004fc80003f05270 */
[----:B------:R-:W-:-:S13]  /*00b0*/  ISETP.EQ.OR P0, PT, R0, R8, !P0 ;  /* 0x000000080000720c */ /* 0x000fda0004702670 */
[----:B------:R-:W-:-:S05]  /*00c0*/  @!P0 IMAD.MOV R2, RZ, RZ, R0 ;  /* 0x000000ffff028224 */ /* 0x000fca00078e0200 */
[----:B------:R-:W-:-:S04]  /*00d0*/  @P1 MOV R8, R2 ;  /* 0x0000000200081202 */ /* 0x000fc80000000f00 */
[----:B------:R-:W-:-:S13]  /*00e0*/  ISETP.GE.AND P0, PT, R8, R3, PT ;  /* 0x000000030800720c */ /* 0x000fda0003f06270 */
[----:B------:R-:W-:Y:S05]  /*00f0*/  @P0 EXIT ;  /* 0x000000000000094d */ /* 0x000fea0003800000 */
[----:B------:R-:W0:Y:S01]  /*0100*/  LDC.64 R2, c[0x0][0x388] ;  /* 0x0000e200ff027b82 */ /* 0x000e220000000a00 */
[----:B------:R-:W1:Y:S07]  /*0110*/  LDCU.64 UR4, c[0x0][0x358] ;  /* 0x00006b00ff0477ac */ /* 0x000e6e0008000a00 */
[----:B------:R-:W2:Y:S01]  /*0120*/  LDC.64 R4, c[0x0][0x380] ;  /* 0x0000e000ff047b82 */ /* 0x000ea20000000a00 */
[----:B0-----:R-:W-:-:S05]  /*0130*/  IMAD.WIDE R2, R7, 0x14, R2 ;  /* 0x0000001407027825 */ /* 0x001fca00078e0202 */
[----:B-1----:R-:W-:Y:S01]  /*0140*/  STG.E desc[UR4][R2.64], R8 ;  /* 0x0000000802007986 */ /* 0x002fe2000c101904 */
[----:B--2---:R-:W-:-:S05]  /*0150*/  IMAD.WIDE R4, R8, 0x14, R4 ;  /* 0x0000001408047825 */ /* 0x004fca00078e0204 */
[----:B------:R-:W2:Y:S01]  /*0160*/  LDG.E R9, desc[UR4][R4.64+0xc] ;  /* 0x00000c0404097981 */ /* 0x000ea2000c1e1900 */
[----:B------:R-:W-:-:S03]  /*0170*/  IADD3 R7, PT, PT, -R7, RZ, RZ ;  /* 0x000000ff07077210 */ /* 0x000fc60007ffe1ff */
[----:B--2---:R-:W-:Y:S04]  /*0180*/  STG.E desc[UR4][R2.64+0x4], R9 ;  /* 0x0000040902007986 */ /* 0x004fe8000c101904 */
[----:B------:R-:W-:Y:S04]  /*0190*/  STG.E desc[UR4][R4.64+0x10], R9 ;  /* 0x0000100904007986 */ /* 0x000fe8000c101904 */
[----:B------:R-:W-:Y:S01]  /*01a0*/  STG.E desc[UR4][R4.64+0xc], R7 ;  /* 0x00000c0704007986 */ /* 0x000fe2000c101904 */
[----:B------:R-:W-:Y:S05]  /*01b0*/  EXIT ;  /* 0x000000000000794d */ /* 0x000fea0003800000 */
.L_x_22:
        /* <DEDUP_REMOVED lines=12> */
.L_x_44:


//--------------------- .text._Z15findsublisttailP7SublistPij --------------------------
	.section	.text._Z15findsublisttailP7SublistPij,"ax",@progbits
	.align	128
        .global         _Z15findsublisttailP7SublistPij
        .type           _Z15findsublisttailP7SublistPij,@function
        .size           _Z15findsublisttailP7SublistPij,(.L_x_45 - _Z15findsublisttailP7SublistPij)
        .other          _Z15findsublisttailP7SublistPij,@"STO_CUDA_ENTRY STV_DEFAULT"
_Z15findsublisttailP7SublistPij:
.text._Z15findsublisttailP7SublistPij:
[----:B------:R-:W-:Y:S01]  /*0000*/  LDC R1, c[0x0][0x37c] ;  /* 0x0000df00ff017b82 */ /* 0x000fe20000000800 */
[----:B------:R-:W0:Y:S07]  /*0010*/  S2R R0, SR_TID.X ;  /* 0x0000000000007919 */ /* 0x000e2e0000002100 */
[----:B------:R-:W0:Y:S01]  /*0020*/  S2UR UR4, SR_CTAID.X ;  /* 0x00000000000479c3 */ /* 0x000e220000002500 */
[----:B------:R-:W1:Y:S07]  /*0030*/  LDCU UR5, c[0x0][0x390] ;  /* 0x00007200ff0577ac */ /* 0x000e6e0008000800 */
[----:B------:R-:W0:Y:S02]  /*0040*/  LDC R5, c[0x0][0x360] ;  /* 0x0000d800ff057b82 */ /* 0x000e240000000800 */
[----:B0-----:R-:W-:-:S05]  /*0050*/  IMAD R5, R5, UR4, R0 ;  /* 0x0000000405057c24 */ /* 0x001fca000f8e0200 */
[----:B-1----:R-:W-:-:S13]  /*0060*/  ISETP.GE.U32.AND P0, PT, R5, UR5, PT ;  /* 0x0000000505007c0c */ /* 0x002fda000bf06070 */
[----:B------:R-:W-:Y:S05]  /*0070*/  @P0 EXIT ;  /* 0x000000000000094d */ /* 0x000fea0003800000 */
[----:B------:R-:W0:Y:S01]  /*0080*/  LDC.64 R2, c[0x0][0x380] ;  /* 0x0000e000ff027b82 */ /* 0x000e220000000a00 */
[----:B------:R-:W1:Y:S01]  /*0090*/  LDCU.64 UR4, c[0x0][0x358] ;  /* 0x00006b00ff0477ac */ /* 0x000e620008000a00 */
[----:B0-----:R-:W-:-:S06]  /*00a0*/  IMAD.WIDE R2, R5, 0x14, R2 ;  /* 0x0000001405027825 */ /* 0x001fcc00078e0202 */
[----:B-1----:R-:W2:Y:S02]  /*00b0*/  LDG.E R2, desc[UR4][R2.64+0xc] ;  /* 0x00000c0402027981 */ /* 0x002ea4000c1e1900 */
[----:B--2---:R-:W-:-:S13]  /*00c0*/  ISETP.NE.AND P0, PT, R2, -0x1, PT ;  /* 0xffffffff0200780c */ /* 0x004fda0003f05270 */
[----:B------:R-:W-:Y:S05]  /*00d0*/  @P0 EXIT ;  /* 0x000000000000094d */ /* 0x000fea0003800000 */
[----:B------:R-:W0:Y:S02]  /*00e0*/  LDC.64 R2, c[0x0][0x388] ;  /* 0x0000e200ff027b82 */ /* 0x000e240000000a00 */
[----:B0-----:R-:W-:Y:S01]  /*00f0*/  STG.E desc[UR4][R2.64], R5 ;  /* 0x0000000502007986 */ /* 0x001fe2000c101904 */
[----:B------:R-:W-:Y:S05]  /*0100*/  EXIT ;  /* 0x000000000000794d */ /* 0x000fea0003800000 */
.L_x_23:
        /* <DEDUP_REMOVED lines=15> */
.L_x_45:


//--------------------- .text._Z8findtailPiS_j    --------------------------
	.section	.text._Z8findtailPiS_j,"ax",@progbits
	.align	128
        .global         _Z8findtailPiS_j
        .type           _Z8findtailPiS_j,@function
        .size           _Z8findtailPiS_j,(.L_x_46 - _Z8findtailPiS_j)
        .other          _Z8findtailPiS_j,@"STO_CUDA_ENTRY STV_DEFAULT"
_Z8findtailPiS_j:
.text._Z8findtailPiS_j:
        /* <DEDUP_REMOVED lines=17> */
.L_x_24:
        /* <DEDUP_REMOVED lines=15> */
.L_x_46:


//--------------------- .text._Z7reduce6PiS_j     --------------------------
	.section	.text._Z7reduce6PiS_j,"ax",@progbits
	.align	128
        .global         _Z7reduce6PiS_j
        .type           _Z7reduce6PiS_j,@function
        .size           _Z7reduce6PiS_j,(.L_x_47 - _Z7reduce6PiS_j)
        .other          _Z7reduce6PiS_j,@"STO_CUDA_ENTRY STV_DEFAULT"
_Z7reduce6PiS_j:
.text._Z7reduce6PiS_j:
[----:B------:R-:W-:Y:S08]  /*0000*/  LDC R1, c[0x0][0x37c] ;  /* 0x0000df00ff017b82 */ /* 0x000ff00000000800 */
[----:B------:R-:W0:Y:S01]  /*0010*/  S2UR UR5, SR_CgaCtaId ;  /* 0x00000000000579c3 */ /* 0x000e220000008800 */
[----:B------:R-:W1:Y:S01]  /*0020*/  S2R R10, SR_TID.X ;  /* 0x00000000000a7919 */ /* 0x000e620000002100 */
[----:B------:R-:W-:Y:S01]  /*0030*/  UMOV UR4, 0x400 ;  /* 0x0000040000047882 */ /* 0x000fe20000000000 */
[----:B------:R-:W2:Y:S01]  /*0040*/  LDCU.64 UR6, c[0x0][0x358] ;  /* 0x00006b00ff0677ac */ /* 0x000ea20008000a00 */
[----:B------:R-:W-:Y:S01]  /*0050*/  BSSY.RECONVERGENT B0, `(.L_x_25) ;  /* 0x0000018000007945 */ /* 0x000fe20003800200 */
[----:B------:R-:W3:Y:S01]  /*0060*/  S2R R11, SR_CTAID.X ;  /* 0x00000000000b7919 */ /* 0x000ee20000002500 */
[----:B0-----:R-:W-:Y:S01]  /*0070*/  ULEA UR4, UR5, UR4, 0x18 ;  /* 0x0000000405047291 */ /* 0x001fe2000f8ec0ff */
[----:B------:R-:W0:Y:S05]  /*0080*/  LDCU UR5, c[0x0][0x390] ;  /* 0x00007200ff0577ac */ /* 0x000e2a0008000800 */
[----:B-1----:R-:W-:Y:S01]  /*0090*/  LEA R8, R10, UR4, 0x2 ;  /* 0x000000040a087c11 */ /* 0x002fe2000f8e10ff */
[----:B---3--:R-:W-:-:S04]  /*00a0*/  IMAD R0, R11, 0x80, R10 ;  /* 0x000000800b007824 */ /* 0x008fc800078e020a */
[----:B------:R1:W-:Y:S01]  /*00b0*/  STS [R8], RZ ;  /* 0x000000ff08007388 */ /* 0x0003e20000000800 */
[----:B0-----:R-:W-:-:S13]  /*00c0*/  ISETP.GE.U32.AND P0, PT, R0, UR5, PT ;  /* 0x0000000500007c0c */ /* 0x001fda000bf06070 */
[----:B-12---:R-:W-:Y:S05]  /*00d0*/  @P0 BRA `(.L_x_26) ;  /* 0x00000000003c0947 */ /* 0x006fea0003800000 */
[----:B------:R-:W0:Y:S01]  /*00e0*/  LDC R13, c[0x0][0x370] ;  /* 0x0000dc00ff0d7b82 */ /* 0x000e220000000800 */
[----:B------:R-:W-:Y:S01]  /*00f0*/  BSSY.RECONVERGENT B1, `(.L_x_27) ;  /* 0x000000c000017945 */ /* 0x000fe20003800200 */
[----:B------:R-:W-:-:S06]  /*0100*/  IMAD.MOV.U32 R9, RZ, RZ, RZ ;  /* 0x000000ffff097224 */ /* 0x000fcc00078e00ff */
[----:B------:R-:W1:Y:S02]  /*0110*/  LDC.64 R6, c[0x0][0x380] ;  /* 0x0000e000ff067b82 */ /* 0x000e640000000a00 */
.L_x_28:
[C---:B------:R-:W-:Y:S02]  /*0120*/  VIADD R5, R0.reuse, 0x40 ;  /* 0x0000004000057836 */ /* 0x040fe40000000000 */
[----:B-1----:R-:W-:-:S04]  /*0130*/  IMAD.WIDE.U32 R2, R0, 0x4, R6 ;  /* 0x0000000400027825 */ /* 0x002fc800078e0006 */
[----:B------:R-:W-:Y:S02]  /*0140*/  IMAD.WIDE.U32 R4, R5, 0x4, R6 ;  /* 0x0000000405047825 */ /* 0x000fe400078e0006 */
[----:B------:R-:W2:Y:S04]  /*0150*/  LDG.E R2, desc[UR6][R2.64] ;  /* 0x0000000602027981 */ /* 0x000ea8000c1e1900 */
[----:B------:R-:W2:Y:S01]  /*0160*/  LDG.E R4, desc[UR6][R4.64] ;  /* 0x0000000604047981 */ /* 0x000ea2000c1e1900 */
[----:B0-----:R-:W-:-:S05]  /*0170*/  IMAD R0, R13, 0x80, R0 ;  /* 0x000000800d007824 */ /* 0x001fca00078e0200 */
[----:B------:R-:W-:Y:S02]  /*0180*/  ISETP.GE.U32.AND P0, PT, R0, UR5, PT ;  /* 0x0000000500007c0c */ /* 0x000fe4000bf06070 */
[----:B--2---:R-:W-:-:S11]  /*0190*/  IADD3 R9, PT, PT, R9, R4, R2 ;  /* 0x0000000409097210 */ /* 0x004fd60007ffe002 */
[----:B------:R-:W-:Y:S05]  /*01a0*/  @!P0 BRA `(.L_x_28) ;  /* 0xfffffffc00dc8947 */ /* 0x000fea000383ffff */
[----:B------:R-:W-:Y:S05]  /*01b0*/  BSYNC.RECONVERGENT B1 ;  /* 0x0000000000017941 */ /* 0x000fea0003800200 */
.L_x_27:
[----:B------:R0:W-:Y:S02]  /*01c0*/  STS [R8], R9 ;  /* 0x0000000908007388 */ /* 0x0001e40000000800 */
.L_x_26:
[----:B------:R-:W-:Y:S05]  /*01d0*/  BSYNC.RECONVERGENT B0 ;  /* 0x0000000000007941 */ /* 0x000fea0003800200 */
.L_x_25:
[----:B------:R-:W-:Y:S01]  /*01e0*/  BAR.SYNC.DEFER_BLOCKING 0x0 ;  /* 0x0000000000007b1d */ /* 0x000fe20000010000 */
[----:B------:R-:W-:-:S13]  /*01f0*/  ISETP.GT.U32.AND P0, PT, R10, 0x1f, PT ;  /* 0x0000001f0a00780c */ /* 0x000fda0003f04070 */
[----:B------:R-:W-:Y:S05]  /*0200*/  @P0 EXIT ;  /* 0x000000000000094d */ /* 0x000fea0003800000 */
[----:B------:R-:W-:Y:S01]  /*0210*/  LDS R0, [R8+0x80] ;  /* 0x0000800008007984 */ /* 0x000fe20000000800 */
[----:B------:R-:W-:-:S03]  /*0220*/  ISETP.NE.AND P0, PT, R10, RZ, PT ;  /* 0x000000ff0a00720c */ /* 0x000fc60003f05270 */
[----:B------:R-:W-:Y:S04]  /*0230*/  LDS R3, [R8] ;  /* 0x0000000008037984 */ /* 0x000fe80000000800 */
[----:B------:R-:W1:Y:S04]  /*0240*/  LDS R2, [R8+0x40] ;  /* 0x0000400008027984 */ /* 0x000e680000000800 */
[----:B------:R-:W-:Y:S04]  /*0250*/  LDS R5, [R8+0x20] ;  /* 0x0000200008057984 */ /* 0x000fe80000000800 */
[----:B------:R-:W2:Y:S04]  /*0260*/  LDS R4, [R8+0x10] ;  /* 0x0000100008047984 */ /* 0x000ea80000000800 */
[----:B------:R-:W-:Y:S04]  /*0270*/  LDS R7, [R8+0x8] ;  /* 0x0000080008077984 */ /* 0x000fe80000000800 */
[----:B------:R-:W3:Y:S01]  /*0280*/  LDS R6, [R8+0x4] ;  /* 0x0000040008067984 */ /* 0x000ee20000000800 */
[----:B-1----:R-:W-:-:S04]  /*0290*/  IADD3 R0, PT, PT, R2, R3, R0 ;  /* 0x0000000302007210 */ /* 0x002fc80007ffe000 */
[----:B--2---:R-:W-:-:S04]  /*02a0*/  IADD3 R0, PT, PT, R4, R5, R0 ;  /* 0x0000000504007210 */ /* 0x004fc80007ffe000 */
[----:B---3--:R-:W-:-:S05]  /*02b0*/  IADD3 R7, PT, PT, R6, R7, R0 ;  /* 0x0000000706077210 */ /* 0x008fca0007ffe000 */
[----:B------:R1:W-:Y:S01]  /*02c0*/  STS [R8], R7 ;  /* 0x0000000708007388 */ /* 0x0003e20000000800 */
[----:B------:R-:W-:Y:S05]  /*02d0*/  @P0 EXIT ;  /* 0x000000000000094d */ /* 0x000fea0003800000 */
[----:B------:R-:W2:Y:S01]  /*02e0*/  LDS R5, [UR4] ;  /* 0x00000004ff057984 */ /* 0x000ea20008000800 */
[----:B------:R-:W3:Y:S02]  /*02f0*/  LDC.64 R2, c[0x0][0x388] ;  /* 0x0000e200ff027b82 */ /* 0x000ee40000000a00 */
[----:B---3--:R-:W-:-:S05]  /*0300*/  IMAD.WIDE.U32 R2, R11, 0x4, R2 ;  /* 0x000000040b027825 */ /* 0x008fca00078e0002 */
[----:B--2---:R-:W-:Y:S01]  /*0310*/  STG.E desc[UR6][R2.64], R5 ;  /* 0x0000000502007986 */ /* 0x004fe2000c101906 */
[----:B------:R-:W-:Y:S05]  /*0320*/  EXIT ;  /* 0x000000000000794d */ /* 0x000fea0003800000 */
.L_x_29:
        /* <DEDUP_REMOVED lines=13> */
.L_x_47:


//--------------------- .text._Z7Kernel4PiS_P7Sublistiii --------------------------
	.section	.text._Z7Kernel4PiS_P7Sublistiii,"ax",@progbits
	.align	128
        .global         _Z7Kernel4PiS_P7Sublistiii
        .type           _Z7Kernel4PiS_P7Sublistiii,@function
        .size           _Z7Kernel4PiS_P7Sublistiii,(.L_x_48 - _Z7Kernel4PiS_P7Sublistiii)
        .other          _Z7Kernel4PiS_P7Sublistiii,@"STO_CUDA_ENTRY STV_DEFAULT"
_Z7Kernel4PiS_P7Sublistiii:
.text._Z7Kernel4PiS_P7Sublistiii:
[----:B------:R-:W-:Y:S01]  /*0000*/  LDC R1, c[0x0][0x37c] ;  /* 0x0000df00ff017b82 */ /* 0x000fe20000000800 */
[----:B------:R-:W0:Y:S07]  /*0010*/  S2R R0, SR_TID.X ;  /* 0x0000000000007919 */ /* 0x000e2e0000002100 */
[----:B------:R-:W-:Y:S01]  /*0020*/  S2UR UR4, SR_CTAID.Y ;  /* 0x00000000000479c3 */ /* 0x000fe20000002600 */
[----:B------:R-:W1:Y:S01]  /*0030*/  LDCU UR5, c[0x0][0x370] ;  /* 0x00006e00ff0577ac */ /* 0x000e620008000800 */
[----:B------:R-:W2:Y:S06]  /*0040*/  LDCU UR7, c[0x0][0x39c] ;  /* 0x00007380ff0777ac */ /* 0x000eac0008000800 */
[----:B------:R-:W1:Y:S08]  /*0050*/  S2UR UR6, SR_CTAID.X ;  /* 0x00000000000679c3 */ /* 0x000e700000002500 */
[----:B------:R-:W0:Y:S01]  /*0060*/  LDC R9, c[0x0][0x360] ;  /* 0x0000d800ff097b82 */ /* 0x000e220000000800 */
[----:B-1----:R-:W-:-:S06]  /*0070*/  UIMAD UR4, UR4, UR5, UR6 ;  /* 0x00000005040472a4 */ /* 0x002fcc000f8e0206 */
[----:B0-----:R-:W-:-:S05]  /*0080*/  IMAD R9, R9, UR4, R0 ;  /* 0x0000000409097c24 */ /* 0x001fca000f8e0200 */
[----:B--2---:R-:W-:-:S13]  /*0090*/  ISETP.GE.AND P0, PT, R9, UR7, PT ;  /* 0x0000000709007c0c */ /* 0x004fda000bf06270 */
[----:B------:R-:W-:Y:S05]  /*00a0*/  @P0 EXIT ;  /* 0x000000000000094d */ /* 0x000fea0003800000 */
[----:B------:R-:W0:Y:S01]  /*00b0*/  LDC.64 R2, c[0x0][0x388] ;  /* 0x0000e200ff027b82 */ /* 0x000e220000000a00 */
[----:B------:R-:W1:Y:S07]  /*00c0*/  LDCU.64 UR4, c[0x0][0x358] ;  /* 0x00006b00ff0477ac */ /* 0x000e6e0008000a00 */
[----:B------:R-:W2:Y:S08]  /*00d0*/  LDC.64 R6, c[0x0][0x390] ;  /* 0x0000e400ff067b82 */ /* 0x000eb00000000a00 */
[----:B------:R-:W3:Y:S01]  /*00e0*/  LDC.64 R4, c[0x0][0x380] ;  /* 0x0000e000ff047b82 */ /* 0x000ee20000000a00 */
[----:B0-----:R-:W-:-:S06]  /*00f0*/  IMAD.WIDE R2, R9, 0x4, R2 ;  /* 0x0000000409027825 */ /* 0x001fcc00078e0202 */
[----:B-1----:R-:W4:Y:S01]  /*0100*/  LDG.E R2, desc[UR4][R2.64] ;  /* 0x0000000402027981 */ /* 0x002f22000c1e1900 */
[----:B---3--:R-:W-:-:S05]  /*0110*/  IMAD.WIDE R4, R9, 0x4, R4 ;  /* 0x0000000409047825 */ /* 0x008fca00078e0204 */
[----:B------:R-:W3:Y:S01]  /*0120*/  LDG.E R0, desc[UR4][R4.64] ;  /* 0x0000000404007981 */ /* 0x000ee2000c1e1900 */
[----:B----4-:R-:W-:-:S05]  /*0130*/  IABS R11, R2 ;  /* 0x00000002000b7213 */ /* 0x010fca0000000000 */
[----:B--2---:R-:W-:-:S06]  /*0140*/  IMAD.WIDE R6, R11, 0x14, R6 ;  /* 0x000000140b067825 */ /* 0x004fcc00078e0206 */
[----:B------:R-:W3:Y:S02]  /*0150*/  LDG.E R7, desc[UR4][R6.64+0x8] ;  /* 0x0000080406077981 */ /* 0x000ee4000c1e1900 */
[----:B---3--:R-:W-:-:S05]  /*0160*/  IADD3 R9, PT, PT, R0, R7, RZ ;  /* 0x0000000700097210 */ /* 0x008fca0007ffe0ff */
[----:B------:R-:W-:Y:S01]  /*0170*/  STG.E desc[UR4][R4.64], R9 ;  /* 0x0000000904007986 */ /* 0x000fe2000c101904 */
[----:B------:R-:W-:Y:S05]  /*0180*/  EXIT ;  /* 0x000000000000794d */ /* 0x000fea0003800000 */
.L_x_30:
        /* <DEDUP_REMOVED lines=15> */
.L_x_48:


//--------------------- .text._Z7Kernel3PiS_P7Sublistiii --------------------------
	.section	.text._Z7Kernel3PiS_P7Sublistiii,"ax",@progbits
	.align	128
        .global         _Z7Kernel3PiS_P7Sublistiii
        .type           _Z7Kernel3PiS_P7Sublistiii,@function
        .size           _Z7Kernel3PiS_P7Sublistiii,(.L_x_49 - _Z7Kernel3PiS_P7Sublistiii)
        .other          _Z7Kernel3PiS_P7Sublistiii,@"STO_CUDA_ENTRY STV_DEFAULT"
_Z7Kernel3PiS_P7Sublistiii:
.text._Z7Kernel3PiS_P7Sublistiii:
        /* <DEDUP_REMOVED lines=16> */
.L_x_31:
        /* <DEDUP_REMOVED lines=8> */
.L_x_32:
        /* <DEDUP_REMOVED lines=16> */
.L_x_49:


//--------------------- .text._Z7Kernel2PiS_P7Sublistiiii --------------------------
	.section	.text._Z7Kernel2PiS_P7Sublistiiii,"ax",@progbits
	.align	128
        .global         _Z7Kernel2PiS_P7Sublistiiii
        .type           _Z7Kernel2PiS_P7Sublistiiii,@function
        .size           _Z7Kernel2PiS_P7Sublistiiii,(.L_x_50 - _Z7Kernel2PiS_P7Sublistiiii)
        .other          _Z7Kernel2PiS_P7Sublistiiii,@"STO_CUDA_ENTRY STV_DEFAULT"
_Z7Kernel2PiS_P7Sublistiiii:
.text._Z7Kernel2PiS_P7Sublistiiii:
        /* <DEDUP_REMOVED lines=10> */
[----:B------:R-:W1:Y:S01]  /*00a0*/  LDCU.64 UR4, c[0x0][0x358] ;  /* 0x00006b00ff0477ac */ /* 0x000e620008000a00 */
[----:B0-----:R-:W-:-:S05]  /*00b0*/  IMAD.WIDE R2, R15, 0x14, R4 ;  /* 0x000000140f027825 */ /* 0x001fca00078e0204 */
[----:B-1----:R-:W2:Y:S01]  /*00c0*/  LDG.E R0, desc[UR4][R2.64+0x4] ;  /* 0x0000040402007981 */ /* 0x002ea2000c1e1900 */
[----:B------:R-:W-:Y:S01]  /*00d0*/  BSSY.RECONVERGENT B0, `(.L_x_33) ;  /* 0x0000016000007945 */ /* 0x000fe20003800200 */
[----:B------:R-:W-:Y:S01]  /*00e0*/  HFMA2 R19, -RZ, RZ, 0, 0 ;  /* 0x00000000ff137431 */ /* 0x000fe200000001ff */
[----:B--2---:R-:W-:Y:S01]  /*00f0*/  ISETP.GE.AND P0, PT, R0, RZ, PT ;  /* 0x000000ff0000720c */ /* 0x004fe20003f06270 */
[----:B------:R-:W-:-:S12]  /*0100*/  IMAD.MOV.U32 R17, RZ, RZ, R0 ;  /* 0x000000ffff117224 */ /* 0x000fd800078e0000 */
[----:B------:R-:W-:Y:S05]  /*0110*/  @!P0 BRA `(.L_x_34) ;  /* 0x0000000000448947 */ /* 0x000fea0003800000 */
[----:B------:R-:W0:Y:S01]  /*0120*/  LDC.64 R12, c[0x0][0x380] ;  /* 0x0000e000ff0c7b82 */ /* 0x000e220000000a00 */
[----:B------:R-:W-:Y:S01]  /*0130*/  BSSY.RECONVERGENT B1, `(.L_x_35) ;  /* 0x000000e000017945 */ /* 0x000fe20003800200 */
[----:B------:R-:W-:Y:S01]  /*0140*/  IADD3 R21, PT, PT, -R15, RZ, RZ ;  /* 0x000000ff0f157210 */ /* 0x000fe20007ffe1ff */
[----:B------:R-:W-:-:S05]  /*0150*/  IMAD.MOV.U32 R19, RZ, RZ, RZ ;  /* 0x000000ffff137224 */ /* 0x000fca00078e00ff */
[----:B------:R-:W1:Y:S02]  /*0160*/  LDC.64 R10, c[0x0][0x388] ;  /* 0x0000e200ff0a7b82 */ /* 0x000e640000000a00 */
.L_x_36:
[----:B-1----:R-:W-:-:S05]  /*0170*/  IMAD.WIDE.U32 R6, R17, 0x4, R10 ;  /* 0x0000000411067825 */ /* 0x002fca00078e000a */
[----:B------:R-:W2:Y:S01]  /*0180*/  LDG.E R0, desc[UR4][R6.64] ;  /* 0x0000000406007981 */ /* 0x000ea2000c1e1900 */
[----:B------:R-:W-:Y:S01]  /*0190*/  IADD3 R19, PT, PT, R19, 0x1, RZ ;  /* 0x0000000113137810 */ /* 0x000fe20007ffe0ff */
[----:B0-----:R-:W-:Y:S02]  /*01a0*/  IMAD.WIDE.U32 R8, R17, 0x4, R12 ;  /* 0x0000000411087825 */ /* 0x001fe400078e000c */
[----:B------:R3:W-:Y:S02]  /*01b0*/  STG.E desc[UR4][R6.64], R21 ;  /* 0x0000001506007986 */ /* 0x0007e4000c101904 */
[----:B------:R-:W-:Y:S02]  /*01c0*/  IMAD.MOV.U32 R14, RZ, RZ, R17 ;  /* 0x000000ffff0e7224 */ /* 0x000fe400078e0011 */
[----:B------:R3:W-:Y:S01]  /*01d0*/  STG.E desc[UR4][R8.64], R19 ;  /* 0x0000001308007986 */ /* 0x0007e2000c101904 */
[----:B--2---:R-:W-:Y:S02]  /*01e0*/  ISETP.GT.AND P0, PT, R0, -0x1, PT ;  /* 0xffffffff0000780c */ /* 0x004fe40003f04270 */
[----:B------:R-:W-:-:S11]  /*01f0*/  MOV R17, R0 ;  /* 0x0000000000117202 */ /* 0x000fd60000000f00 */
[----:B---3--:R-:W-:Y:S05]  /*0200*/  @P0 BRA `(.L_x_36) ;  /* 0xfffffffc00d80947 */ /* 0x008fea000383ffff */
[----:B------:R-:W-:Y:S05]  /*0210*/  BSYNC.RECONVERGENT B1 ;  /* 0x0000000000017941 */ /* 0x000fea0003800200 */
.L_x_35:
[----:B------:R-:W-:-:S07]  /*0220*/  MOV R0, R14 ;  /* 0x0000000e00007202 */ /* 0x000fce0000000f00 */
.L_x_34:
[----:B------:R-:W-:Y:S05]  /*0230*/  BSYNC.RECONVERGENT B0 ;  /* 0x0000000000007941 */ /* 0x000fea0003800200 */
.L_x_33:
[----:B------:R-:W0:Y:S01]  /*0240*/  LDC R9, c[0x0][0x3a4] ;  /* 0x0000e900ff097b82 */ /* 0x000e220000000800 */
[----:B------:R-:W-:Y:S02]  /*0250*/  ISETP.NE.AND P1, PT, R15, RZ, PT ;  /* 0x000000ff0f00720c */ /* 0x000fe40003f25270 */
[----:B0-----:R-:W-:-:S13]  /*0260*/  ISETP.NE.AND P0, PT, R0, R9, PT ;  /* 0x000000090000720c */ /* 0x001fda0003f05270 */
[----:B------:R-:W0:Y:S01]  /*0270*/  @!P0 LDC.64 R6, c[0x0][0x380] ;  /* 0x0000e000ff068b82 */ /* 0x000e220000000a00 */
[----:B------:R-:W-:Y:S01]  /*0280*/  @P0 IMAD.MOV R17, RZ, RZ, -R17 ;  /* 0x000000ffff110224 */ /* 0x000fe200078e0a11 */
[----:B------:R-:W-:-:S03]  /*0290*/  @!P0 MOV R11, 0x1 ;  /* 0x00000001000b8802 */ /* 0x000fc60000000f00 */
[----:B------:R-:W-:-:S04]  /*02a0*/  @P0 IMAD.WIDE.U32 R4, R17, 0x14, R4 ;  /* 0x0000001411040825 */ /* 0x000fc800078e0004 */
[----:B0-----:R-:W-:Y:S01]  /*02b0*/  @!P0 IMAD.WIDE R6, R9, 0x4, R6 ;  /* 0x0000000409068825 */ /* 0x001fe200078e0206 */
[----:B------:R-:W-:-:S04]  /*02c0*/  @!P0 MOV R9, 0xffffffff ;  /* 0xffffffff00098802 */ /* 0x000fc80000000f00 */
[----:B------:R0:W-:Y:S04]  /*02d0*/  @!P0 STG.E desc[UR4][R6.64], R19 ;  /* 0x0000001306008986 */ /* 0x0001e8000c101904 */
[----:B------:R0:W-:Y:S04]  /*02e0*/  @!P0 STG.E desc[UR4][R2.64+0xc], R9 ;  /* 0x00000c0902008986 */ /* 0x0001e8000c101904 */
[----:B------:R0:W-:Y:S04]  /*02f0*/  @!P0 STG.E desc[UR4][R2.64+0x10], R11 ;  /* 0x0000100b02008986 */ /* 0x0001e8000c101904 */
[----:B------:R0:W-:Y:S04]  /*0300*/  @P0 STG.E desc[UR4][R2.64+0xc], R17 ;  /* 0x00000c1102000986 */ /* 0x0001e8000c101904 */
[----:B------:R0:W-:Y:S04]  /*0310*/  @P0 STG.E desc[UR4][R2.64+0x10], R17 ;  /* 0x0000101102000986 */ /* 0x0001e8000c101904 */
[----:B------:R0:W-:Y:S01]  /*0320*/  @P0 STG.E desc[UR4][R4.64+0x8], R19 ;  /* 0x0000081304000986 */ /* 0x0001e2000c101904 */
[----:B------:R-:W-:Y:S05]  /*0330*/  @P1 EXIT ;  /* 0x000000000000194d */ /* 0x000fea0003800000 */
[----:B0-----:R-:W0:Y:S02]  /*0340*/  LDC.64 R2, c[0x0][0x390] ;  /* 0x0000e400ff027b82 */ /* 0x001e240000000a00 */
[----:B0-----:R-:W-:Y:S01]  /*0350*/  STG.E desc[UR4][R2.64+0x8], RZ ;  /* 0x000008ff02007986 */ /* 0x001fe2000c101904 */
[----:B------:R-:W-:Y:S05]  /*0360*/  EXIT ;  /* 0x000000000000794d */ /* 0x000fea0003800000 */
.L_x_37:
        /* <DEDUP_REMOVED lines=9> */
.L_x_50:


//--------------------- .text._Z9Kernel1LBPiS_P7SublistiiiiS_i --------------------------
	.section	.text._Z9Kernel1LBPiS_P7SublistiiiiS_i,"ax",@progbits
	.align	128
        .global         _Z9Kernel1LBPiS_P7SublistiiiiS_i
        .type           _Z9Kernel1LBPiS_P7SublistiiiiS_i,@function
        .size           _Z9Kernel1LBPiS_P7SublistiiiiS_i,(.L_x_51 - _Z9Kernel1LBPiS_P7SublistiiiiS_i)
        .other          _Z9Kernel1LBPiS_P7SublistiiiiS_i,@"STO_CUDA_ENTRY STV_DEFAULT"
_Z9Kernel1LBPiS_P7SublistiiiiS_i:
.text._Z9Kernel1LBPiS_P7SublistiiiiS_i:
[----:B------:R-:W-:Y:S01]  /*0000*/  LDC R1, c[0x0][0x37c] ;  /* 0x0000df00ff017b82 */ /* 0x000fe20000000800 */
[----:B------:R-:W0:Y:S07]  /*0010*/  S2R R0, SR_TID.X ;  /* 0x0000000000007919 */ /* 0x000e2e0000002100 */
[----:B------:R-:W0:Y:S01]  /*0020*/  S2UR UR4, SR_CTAID.X ;  /* 0x00000000000479c3 */ /* 0x000e220000002500 */
[----:B------:R-:W1:Y:S07]  /*0030*/  LDCU UR5, c[0x0][0x3b0] ;  /* 0x00007600ff0577ac */ /* 0x000e6e0008000800 */
[----:B------:R-:W0:Y:S02]  /*0040*/  LDC R7, c[0x0][0x360] ;  /* 0x0000d800ff077b82 */ /* 0x000e240000000800 */
[----:B0-----:R-:W-:-:S05]  /*0050*/  IMAD R7, R7, UR4, R0 ;  /* 0x0000000407077c24 */ /* 0x001fca000f8e0200 */
[----:B-1----:R-:W-:-:S13]  /*0060*/  ISETP.GE.AND P0, PT, R7, UR5, PT ;  /* 0x0000000507007c0c */ /* 0x002fda000bf06270 */
[----:B------:R-:W-:Y:S05]  /*0070*/  @P0 EXIT ;  /* 0x000000000000094d */ /* 0x000fea0003800000 */
[----:B------:R-:W0:Y:S01]  /*0080*/  LDC.64 R2, c[0x0][0x3a8] ;  /* 0x0000ea00ff027b82 */ /* 0x000e220000000a00 */
[----:B------:R-:W1:Y:S01]  /*0090*/  LDCU.64 UR4, c[0x0][0x358] ;  /* 0x00006b00ff0477ac */ /* 0x000e620008000a00 */
[----:B------:R-:W2:Y:S01]  /*00a0*/  LDCU UR6, c[0x0][0x39c] ;  /* 0x00007380ff0677ac */ /* 0x000ea20008000800 */
[----:B0-----:R-:W-:-:S05]  /*00b0*/  IMAD.WIDE R2, R7, 0x4, R2 ;  /* 0x0000000407027825 */ /* 0x001fca00078e0202 */
[----:B-1----:R-:W2:Y:S02]  /*00c0*/  LDG.E R9, desc[UR4][R2.64] ;  /* 0x0000000402097981 */ /* 0x002ea4000c1e1900 */
[----:B--2---:R-:W-:-:S13]  /*00d0*/  ISETP.GE.AND P0, PT, R9, UR6, PT ;  /* 0x0000000609007c0c */ /* 0x004fda000bf06270 */
[----:B------:R-:W-:Y:S05]  /*00e0*/  @P0 EXIT ;  /* 0x000000000000094d */ /* 0x000fea0003800000 */
[----:B------:R-:W0:Y:S08]  /*00f0*/  LDC.64 R2, c[0x0][0x390] ;  /* 0x0000e400ff027b82 */ /* 0x000e300000000a00 */
[----:B------:R-:W1:Y:S01]  /*0100*/  LDC.64 R4, c[0x0][0x388] ;  /* 0x0000e200ff047b82 */ /* 0x000e620000000a00 */
[----:B0-----:R-:W-:-:S05]  /*0110*/  IMAD.WIDE R2, R7, 0x14, R2 ;  /* 0x0000001407027825 */ /* 0x001fca00078e0202 */
[----:B------:R-:W-:Y:S01]  /*0120*/  STG.E desc[UR4][R2.64], R9 ;  /* 0x0000000902007986 */ /* 0x000fe2000c101904 */
[----:B-1----:R-:W-:-:S05]  /*0130*/  IMAD.WIDE R4, R9, 0x4, R4 ;  /* 0x0000000409047825 */ /* 0x002fca00078e0204 */
[----:B------:R-:W2:Y:S01]  /*0140*/  LDG.E R11, desc[UR4][R4.64] ;  /* 0x00000004040b7981 */ /* 0x000ea2000c1e1900 */
[----:B------:R-:W-:-:S03]  /*0150*/  IADD3 R7, PT, PT, -R7, RZ, RZ ;  /* 0x000000ff07077210 */ /* 0x000fc60007ffe1ff */
[----:B--2---:R-:W-:Y:S04]  /*0160*/  STG.E desc[UR4][R2.64+0x4], R11 ;  /* 0x0000040b02007986 */ /* 0x004fe8000c101904 */
[----:B------:R-:W-:Y:S01]  /*0170*/  STG.E desc[UR4][R4.64], R7 ;  /* 0x0000000704007986 */ /* 0x000fe2000c101904 */
[----:B------:R-:W-:Y:S05]  /*0180*/  EXIT ;  /* 0x000000000000794d */ /* 0x000fea0003800000 */
.L_x_38:
        /* <DEDUP_REMOVED lines=15> */
.L_x_51:


//--------------------- .text._Z7Kernel1PiS_P7Sublistiiii --------------------------
	.section	.text._Z7Kernel1PiS_P7Sublistiiii,"ax",@progbits
	.align	128
        .global         _Z7Kernel1PiS_P7Sublistiiii
        .type           _Z7Kernel1PiS_P7Sublistiiii,@function
        .size           _Z7Kernel1PiS_P7Sublistiiii,(.L_x_52 - _Z7Kernel1PiS_P7Sublistiiii)
        .other          _Z7Kernel1PiS_P7Sublistiiii,@"STO_CUDA_ENTRY STV_DEFAULT"
_Z7Kernel1PiS_P7Sublistiiii:
.text._Z7Kernel1PiS_P7Sublistiiii:
[----:B------:R-:W-:Y:S01]  /*0000*/  LDC R1, c[0x0][0x37c] ;  /* 0x0000df00ff017b82 */ /* 0x000fe20000000800 */
[----:B------:R-:W0:Y:S07]  /*0010*/  S2R R0, SR_TID.X ;  /* 0x0000000000007919 */ /* 0x000e2e0000002100 */
[----:B------:R-:W0:Y:S01]  /*0020*/  S2UR UR4, SR_CTAID.X ;  /* 0x00000000000479c3 */ /* 0x000e220000002500 */
[----:B------:R-:W1:Y:S07]  /*0030*/  LDCU.64 UR6, c[0x0][0x398] ;  /* 0x00007300ff0677ac */ /* 0x000e6e0008000a00 */
[----:B------:R-:W0:Y:S08]  /*0040*/  LDC R7, c[0x0][0x360] ;  /* 0x0000d800ff077b82 */ /* 0x000e300000000800 */
[----:B------:R-:W2:Y:S01]  /*0050*/  LDC.64 R8, c[0x0][0x3a0] ;  /* 0x0000e800ff087b82 */ /* 0x000ea20000000a00 */
[----:B0-----:R-:W-:-:S04]  /*0060*/  IMAD R7, R7, UR4, R0 ;  /* 0x0000000407077c24 */ /* 0x001fc8000f8e0200 */
[C---:B-1----:R-:W-:Y:S01]  /*0070*/  IMAD R0, R7.reuse, UR6, RZ ;  /* 0x0000000607007c24 */ /* 0x042fe2000f8e02ff */
[----:B------:R-:W-:-:S03]  /*0080*/  ISETP.NE.AND P1, PT, R7, RZ, PT ;  /* 0x000000ff0700720c */ /* 0x000fc60003f25270 */
[C---:B------:R-:W-:Y:S01]  /*0090*/  VIADD R2, R0.reuse, 0x1 ;  /* 0x0000000100027836 */ /* 0x040fe20000000000 */
[----:B--2---:R-:W-:-:S04]  /*00a0*/  ISETP.NE.AND P0, PT, R0, R9, PT ;  /* 0x000000090000720c */ /* 0x004fc80003f05270 */
[----:B------:R-:W-:-:S13]  /*00b0*/  ISETP.EQ.OR P0, PT, R0, R8, !P0 ;  /* 0x000000080000720c */ /* 0x000fda0004702670 */
[----:B------:R-:W-:-:S05]  /*00c0*/  @!P0 IMAD.MOV R2, RZ, RZ, R0 ;  /* 0x000000ffff028224 */ /* 0x000fca00078e0200 */
[----:B------:R-:W-:-:S04]  /*00d0*/  @P1 MOV R8, R2 ;  /* 0x0000000200081202 */ /* 0x000fc80000000f00 */
[----:B------:R-:W-:-:S13]  /*00e0*/  ISETP.GE.AND P0, PT, R8, UR7, PT ;  /* 0x0000000708007c0c */ /* 0x000fda000bf06270 */
        /* <DEDUP_REMOVED lines=10> */
[----:B------:R-:W-:Y:S01]  /*0190*/  STG.E desc[UR4][R4.64], R7 ;  /* 0x0000000704007986 */ /* 0x000fe2000c101904 */
[----:B------:R-:W-:Y:S05]  /*01a0*/  EXIT ;  /* 0x000000000000794d */ /* 0x000fea0003800000 */
.L_x_39:
        /* <DEDUP_REMOVED lines=13> */
.L_x_52:


//--------------------- .nv.shared._Z15SublistKernel25P7SublistS0_iiii --------------------------
	.section	.nv.shared._Z15SublistKernel25P7SublistS0_iiii,"aw",@nobits
	.sectionflags	@""
	.align	16
	.zero		1024


//--------------------- .nv.shared.reserved.0     --------------------------
	.section	.nv.shared.reserved.0,"aw",@nobits
	.weak		__nv_reservedSMEM_offset_0_alias
	.size		__nv_reservedSMEM_offset_0_alias, 0, 64
	.other		__nv_reservedSMEM_offset_0_alias,@"STO_CUDA_RESERVED_SHARED STV_DEFAULT"
__nv_reservedSMEM_offset_0_alias:
	.zero		0
	.zero		64


//--------------------- .nv.shared._Z14SublistKernel4P7SublistS0_iii --------------------------
	.section	.nv.shared._Z14SublistKernel4P7SublistS0_iii,"aw",@nobits
	.sectionflags	@""
	.align	16
	.zero		1024


//--------------------- .nv.shared._Z14SublistKernel3P7Sublistii --------------------------
	.section	.nv.shared._Z14SublistKernel3P7Sublistii,"aw",@nobits
	.sectionflags	@""
	.align	16
	.zero		1024


//--------------------- .nv.shared._Z14SublistKernel2P7SublistS0_iiii --------------------------
	.section	.nv.shared._Z14SublistKernel2P7SublistS0_iiii,"aw",@nobits
	.sectionflags	@""
	.align	16
	.zero		1024


//--------------------- .nv.shared._Z14SublistKernel1P7SublistS0_iiiii --------------------------
	.section	.nv.shared._Z14SublistKernel1P7SublistS0_iiiii,"aw",@nobits
	.sectionflags	@""
	.align	16
	.zero		1024


//--------------------- .nv.shared._Z15findsublisttailP7SublistPij --------------------------
	.section	.nv.shared._Z15findsublisttailP7SublistPij,"aw",@nobits
	.sectionflags	@""
	.align	16
	.zero		1024


//--------------------- .nv.shared._Z8findtailPiS_j --------------------------
	.section	.nv.shared._Z8findtailPiS_j,"aw",@nobits
	.sectionflags	@""
	.align	16
	.zero		1024


//--------------------- .nv.shared._Z7reduce6PiS_j --------------------------
	.section	.nv.shared._Z7reduce6PiS_j,"aw",@nobits
	.sectionflags	@""
	.align	16
	.zero		1024


//--------------------- .nv.shared._Z7Kernel4PiS_P7Sublistiii --------------------------
	.section	.nv.shared._Z7Kernel4PiS_P7Sublistiii,"aw",@nobits
	.sectionflags	@""
	.align	16
	.zero		1024


//--------------------- .nv.shared._Z7Kernel3PiS_P7Sublistiii --------------------------
	.section	.nv.shared._Z7Kernel3PiS_P7Sublistiii,"aw",@nobits
	.sectionflags	@""
	.align	16
	.zero		1024


//--------------------- .nv.shared._Z7Kernel2PiS_P7Sublistiiii --------------------------
	.section	.nv.shared._Z7Kernel2PiS_P7Sublistiiii,"aw",@nobits
	.sectionflags	@""
	.align	16
	.zero		1024


//--------------------- .nv.shared._Z9Kernel1LBPiS_P7SublistiiiiS_i --------------------------
	.section	.nv.shared._Z9Kernel1LBPiS_P7SublistiiiiS_i,"aw",@nobits
	.sectionflags	@""
	.align	16
	.zero		1024


//--------------------- .nv.shared._Z7Kernel1PiS_P7Sublistiiii --------------------------
	.section	.nv.shared._Z7Kernel1PiS_P7Sublistiiii,"aw",@nobits
	.sectionflags	@""
	.align	16
	.zero		1024


//--------------------- .nv.constant0._Z15SublistKernel25P7SublistS0_iiii --------------------------
	.section	.nv.constant0._Z15SublistKernel25P7SublistS0_iiii,"a",@progbits
	.sectionflags	@""
	.align	4
.nv.constant0._Z15SublistKernel25P7SublistS0_iiii:
	.zero		928


//--------------------- .nv.constant0._Z14SublistKernel4P7SublistS0_iii --------------------------
	.section	.nv.constant0._Z14SublistKernel4P7SublistS0_iii,"a",@progbits
	.sectionflags	@""
	.align	4
.nv.constant0._Z14SublistKernel4P7SublistS0_iii:
	.zero		924


//--------------------- .nv.constant0._Z14SublistKernel3P7Sublistii --------------------------
	.section	.nv.constant0._Z14SublistKernel3P7Sublistii,"a",@progbits
	.sectionflags	@""
	.align	4
.nv.constant0._Z14SublistKernel3P7Sublistii:
	.zero		912


//--------------------- .nv.constant0._Z14SublistKernel2P7SublistS0_iiii --------------------------
	.section	.nv.constant0._Z14SublistKernel2P7SublistS0_iiii,"a",@progbits
	.sectionflags	@""
	.align	4
.nv.constant0._Z14SublistKernel2P7SublistS0_iiii:
	.zero		928


//--------------------- .nv.constant0._Z14SublistKernel1P7SublistS0_iiiii --------------------------
	.section	.nv.constant0._Z14SublistKernel1P7SublistS0_iiiii,"a",@progbits
	.sectionflags	@""
	.align	4
.nv.constant0._Z14SublistKernel1P7SublistS0_iiiii:
	.zero		932


//--------------------- .nv.constant0._Z15findsublisttailP7SublistPij --------------------------
	.section	.nv.constant0._Z15findsublisttailP7SublistPij,"a",@progbits
	.sectionflags	@""
	.align	4
.nv.constant0._Z15findsublisttailP7SublistPij:
	.zero		916


//--------------------- .nv.constant0._Z8findtailPiS_j --------------------------
	.section	.nv.constant0._Z8findtailPiS_j,"a",@progbits
	.sectionflags	@""
	.align	4
.nv.constant0._Z8findtailPiS_j:
	.zero		916


//--------------------- .nv.constant0._Z7reduce6PiS_j --------------------------
	.section	.nv.constant0._Z7reduce6PiS_j,"a",@progbits
	.sectionflags	@""
	.align	4
.nv.constant0._Z7reduce6PiS_j:
	.zero		916


//--------------------- .nv.constant0._Z7Kernel4PiS_P7Sublistiii --------------------------
	.section	.nv.constant0._Z7Kernel4PiS_P7Sublistiii,"a",@progbits
	.sectionflags	@""
	.align	4
.nv.constant0._Z7Kernel4PiS_P7Sublistiii:
	.zero		932


//--------------------- .nv.constant0._Z7Kernel3PiS_P7Sublistiii --------------------------
	.section	.nv.constant0._Z7Kernel3PiS_P7Sublistiii,"a",@progbits
	.sectionflags	@""
	.align	4
.nv.constant0._Z7Kernel3PiS_P7Sublistiii:
	.zero		932


//--------------------- .nv.constant0._Z7Kernel2PiS_P7Sublistiiii --------------------------
	.section	.nv.constant0._Z7Kernel2PiS_P7Sublistiiii,"a",@progbits
	.sectionflags	@""
	.align	4
.nv.constant0._Z7Kernel2PiS_P7Sublistiiii:
	.zero		936


//--------------------- .nv.constant0._Z9Kernel1LBPiS_P7SublistiiiiS_i --------------------------
	.section	.nv.constant0._Z9Kernel1LBPiS_P7SublistiiiiS_i,"a",@progbits
	.sectionflags	@""
	.align	4
.nv.constant0._Z9Kernel1LBPiS_P7SublistiiiiS_i:
	.zero		948


//--------------------- .nv.constant0._Z7Kernel1PiS_P7Sublistiiii --------------------------
	.section	.nv.constant0._Z7Kernel1PiS_P7Sublistiiii,"a",@progbits
	.sectionflags	@""
	.align	4
.nv.constant0._Z7Kernel1PiS_P7Sublistiiii:
	.zero		936


//--------------------- SYMBOLS --------------------------

	.type		.nv.reservedSmem.offset0,@object
	.size		.nv.reservedSmem.offset0,0x4
	.type		.nv.reservedSmem.cap,@object
	.size		.nv.reservedSmem.cap,0x4
